//
// Generated by NVIDIA NVVM Compiler
//
// Compiler Build ID: CL-36424714
// Cuda compilation tools, release 13.0, V13.0.88
// Based on NVVM 20.0.0
//

.version 9.0
.target sm_100
.address_size 64

	// .globl	_ZN3cub18CUB_300001_SM_10006detail11EmptyKernelIvEEvv
.global .align 1 .b8 _ZN30_INTERNAL_cad7ab00_4_k_cu_main4cuda3std3__45__cpo5beginE[1];
.global .align 1 .b8 _ZN30_INTERNAL_cad7ab00_4_k_cu_main4cuda3std3__45__cpo3endE[1];
.global .align 1 .b8 _ZN30_INTERNAL_cad7ab00_4_k_cu_main4cuda3std3__45__cpo6cbeginE[1];
.global .align 1 .b8 _ZN30_INTERNAL_cad7ab00_4_k_cu_main4cuda3std3__45__cpo4cendE[1];
.global .align 1 .b8 _ZN30_INTERNAL_cad7ab00_4_k_cu_main4cuda3std3__45__cpo6rbeginE[1];
.global .align 1 .b8 _ZN30_INTERNAL_cad7ab00_4_k_cu_main4cuda3std3__45__cpo4rendE[1];
.global .align 1 .b8 _ZN30_INTERNAL_cad7ab00_4_k_cu_main4cuda3std3__45__cpo7crbeginE[1];
.global .align 1 .b8 _ZN30_INTERNAL_cad7ab00_4_k_cu_main4cuda3std3__45__cpo5crendE[1];
.global .align 1 .b8 _ZN30_INTERNAL_cad7ab00_4_k_cu_main4cuda3std3__432_GLOBAL__N__cad7ab00_4_k_cu_main6ignoreE[1];
.global .align 1 .b8 _ZN30_INTERNAL_cad7ab00_4_k_cu_main4cuda3std3__419piecewise_constructE[1];
.global .align 1 .b8 _ZN30_INTERNAL_cad7ab00_4_k_cu_main4cuda3std3__48in_placeE[1];
.global .align 1 .b8 _ZN30_INTERNAL_cad7ab00_4_k_cu_main4cuda3std3__420unreachable_sentinelE[1];
.global .align 1 .b8 _ZN30_INTERNAL_cad7ab00_4_k_cu_main4cuda3std3__47nulloptE[1];
.global .align 1 .b8 _ZN30_INTERNAL_cad7ab00_4_k_cu_main4cuda3std3__48unexpectE[1];
.global .align 1 .b8 _ZN30_INTERNAL_cad7ab00_4_k_cu_main4cuda3std6ranges3__45__cpo4swapE[1];
.global .align 1 .b8 _ZN30_INTERNAL_cad7ab00_4_k_cu_main4cuda3std6ranges3__45__cpo9iter_moveE[1];
.global .align 1 .b8 _ZN30_INTERNAL_cad7ab00_4_k_cu_main4cuda3std6ranges3__45__cpo5beginE[1];
.global .align 1 .b8 _ZN30_INTERNAL_cad7ab00_4_k_cu_main4cuda3std6ranges3__45__cpo3endE[1];
.global .align 1 .b8 _ZN30_INTERNAL_cad7ab00_4_k_cu_main4cuda3std6ranges3__45__cpo6cbeginE[1];
.global .align 1 .b8 _ZN30_INTERNAL_cad7ab00_4_k_cu_main4cuda3std6ranges3__45__cpo4cendE[1];
.global .align 1 .b8 _ZN30_INTERNAL_cad7ab00_4_k_cu_main4cuda3std6ranges3__45__cpo7advanceE[1];
.global .align 1 .b8 _ZN30_INTERNAL_cad7ab00_4_k_cu_main4cuda3std6ranges3__45__cpo9iter_swapE[1];
.global .align 1 .b8 _ZN30_INTERNAL_cad7ab00_4_k_cu_main4cuda3std6ranges3__45__cpo4nextE[1];
.global .align 1 .b8 _ZN30_INTERNAL_cad7ab00_4_k_cu_main4cuda3std6ranges3__45__cpo4prevE[1];
.global .align 1 .b8 _ZN30_INTERNAL_cad7ab00_4_k_cu_main4cuda3std6ranges3__45__cpo4dataE[1];
.global .align 1 .b8 _ZN30_INTERNAL_cad7ab00_4_k_cu_main4cuda3std6ranges3__45__cpo5cdataE[1];
.global .align 1 .b8 _ZN30_INTERNAL_cad7ab00_4_k_cu_main4cuda3std6ranges3__45__cpo4sizeE[1];
.global .align 1 .b8 _ZN30_INTERNAL_cad7ab00_4_k_cu_main4cuda3std6ranges3__45__cpo5ssizeE[1];
.global .align 1 .b8 _ZN30_INTERNAL_cad7ab00_4_k_cu_main4cuda3std6ranges3__45__cpo8distanceE[1];
.global .align 1 .b8 _ZN30_INTERNAL_cad7ab00_4_k_cu_main6thrust24THRUST_300001_SM_1000_NS8cuda_cub3parE[1];
.global .align 1 .b8 _ZN30_INTERNAL_cad7ab00_4_k_cu_main6thrust24THRUST_300001_SM_1000_NS8cuda_cub10par_nosyncE[1];
.global .align 1 .b8 _ZN30_INTERNAL_cad7ab00_4_k_cu_main6thrust24THRUST_300001_SM_1000_NS6system6detail10sequential3seqE[1];
.global .align 1 .b8 _ZN30_INTERNAL_cad7ab00_4_k_cu_main6thrust24THRUST_300001_SM_1000_NS12placeholders2_1E[1];
.global .align 1 .b8 _ZN30_INTERNAL_cad7ab00_4_k_cu_main6thrust24THRUST_300001_SM_1000_NS12placeholders2_2E[1];
.global .align 1 .b8 _ZN30_INTERNAL_cad7ab00_4_k_cu_main6thrust24THRUST_300001_SM_1000_NS12placeholders2_3E[1];
.global .align 1 .b8 _ZN30_INTERNAL_cad7ab00_4_k_cu_main6thrust24THRUST_300001_SM_1000_NS12placeholders2_4E[1];
.global .align 1 .b8 _ZN30_INTERNAL_cad7ab00_4_k_cu_main6thrust24THRUST_300001_SM_1000_NS12placeholders2_5E[1];
.global .align 1 .b8 _ZN30_INTERNAL_cad7ab00_4_k_cu_main6thrust24THRUST_300001_SM_1000_NS12placeholders2_6E[1];
.global .align 1 .b8 _ZN30_INTERNAL_cad7ab00_4_k_cu_main6thrust24THRUST_300001_SM_1000_NS12placeholders2_7E[1];
.global .align 1 .b8 _ZN30_INTERNAL_cad7ab00_4_k_cu_main6thrust24THRUST_300001_SM_1000_NS12placeholders2_8E[1];
.global .align 1 .b8 _ZN30_INTERNAL_cad7ab00_4_k_cu_main6thrust24THRUST_300001_SM_1000_NS12placeholders2_9E[1];
.global .align 1 .b8 _ZN30_INTERNAL_cad7ab00_4_k_cu_main6thrust24THRUST_300001_SM_1000_NS12placeholders3_10E[1];
.global .align 1 .b8 _ZN30_INTERNAL_cad7ab00_4_k_cu_main6thrust24THRUST_300001_SM_1000_NS3seqE[1];

.visible .entry _ZN3cub18CUB_300001_SM_10006detail11EmptyKernelIvEEvv()
{


	ret;

}
	// .globl	_ZN3cub18CUB_300001_SM_10006detail8for_each13static_kernelINS2_12policy_hub_t12policy_500_tEmN6thrust24THRUST_300001_SM_1000_NS8cuda_cub20__uninitialized_fill7functorINS7_10device_ptrIfEEfEEEEvT0_T1_
.visible .entry _ZN3cub18CUB_300001_SM_10006detail8for_each13static_kernelINS2_12policy_hub_t12policy_500_tEmN6thrust24THRUST_300001_SM_1000_NS8cuda_cub20__uninitialized_fill7functorINS7_10device_ptrIfEEfEEEEvT0_T1_(
	.param .u64 _ZN3cub18CUB_300001_SM_10006detail8for_each13static_kernelINS2_12policy_hub_t12policy_500_tEmN6thrust24THRUST_300001_SM_1000_NS8cuda_cub20__uninitialized_fill7functorINS7_10device_ptrIfEEfEEEEvT0_T1__param_0,
	.param .align 8 .b8 _ZN3cub18CUB_300001_SM_10006detail8for_each13static_kernelINS2_12policy_hub_t12policy_500_tEmN6thrust24THRUST_300001_SM_1000_NS8cuda_cub20__uninitialized_fill7functorINS7_10device_ptrIfEEfEEEEvT0_T1__param_1[16]
)
.maxntid 256
{
	.reg .pred 	%p<4>;
	.reg .b16 	%rs<5>;
	.reg .b32 	%r<10>;
	.reg .b32 	%f<3>;
	.reg .b64 	%rd<16>;

	ld.param.f32 	%f2, [_ZN3cub18CUB_300001_SM_10006detail8for_each13static_kernelINS2_12policy_hub_t12policy_500_tEmN6thrust24THRUST_300001_SM_1000_NS8cuda_cub20__uninitialized_fill7functorINS7_10device_ptrIfEEfEEEEvT0_T1__param_1+8];
	ld.param.u64 	%rd4, [_ZN3cub18CUB_300001_SM_10006detail8for_each13static_kernelINS2_12policy_hub_t12policy_500_tEmN6thrust24THRUST_300001_SM_1000_NS8cuda_cub20__uninitialized_fill7functorINS7_10device_ptrIfEEfEEEEvT0_T1__param_1];
	ld.param.u64 	%rd5, [_ZN3cub18CUB_300001_SM_10006detail8for_each13static_kernelINS2_12policy_hub_t12policy_500_tEmN6thrust24THRUST_300001_SM_1000_NS8cuda_cub20__uninitialized_fill7functorINS7_10device_ptrIfEEfEEEEvT0_T1__param_0];
	mov.u32 	%r7, %ctaid.x;
	mul.wide.u32 	%rd1, %r7, 512;
	sub.s64 	%rd2, %rd5, %rd1;
	setp.lt.u64 	%p1, %rd2, 512;
	@%p1 bra 	$L__BB1_2;
	mov.u32 	%r9, %tid.x;
	cvta.to.global.u64 	%rd11, %rd4;
	cvt.u64.u32 	%rd12, %r9;
	add.s64 	%rd13, %rd1, %rd12;
	shl.b64 	%rd14, %rd13, 2;
	add.s64 	%rd15, %rd11, %rd14;
	st.global.f32 	[%rd15], %f2;
	st.global.f32 	[%rd15+1024], %f2;
	bra.uni 	$L__BB1_6;
$L__BB1_2:
	cvta.to.global.u64 	%rd6, %rd4;
	mov.u32 	%r1, %tid.x;
	cvt.u64.u32 	%rd7, %r1;
	setp.le.u64 	%p2, %rd2, %rd7;
	add.s64 	%rd8, %rd1, %rd7;
	shl.b64 	%rd9, %rd8, 2;
	add.s64 	%rd3, %rd6, %rd9;
	@%p2 bra 	$L__BB1_4;
	st.global.f32 	[%rd3], %f2;
$L__BB1_4:
	add.s32 	%r8, %r1, 256;
	cvt.u64.u32 	%rd10, %r8;
	setp.le.u64 	%p3, %rd2, %rd10;
	@%p3 bra 	$L__BB1_6;
	st.global.f32 	[%rd3+1024], %f2;
$L__BB1_6:
	ret;

}
	// .globl	_ZN3cub18CUB_300001_SM_10006detail8for_each13static_kernelINS2_12policy_hub_t12policy_500_tElNS2_12op_wrapper_tIlN6thrust24THRUST_300001_SM_1000_NS8cuda_cub10generate_fI16Random_generatorEENS8_12zip_iteratorIN4cuda3std3__45tupleIJNS8_6detail15normal_iteratorINS8_10device_ptrIfEEEESM_EEEEEEEEEvT0_T1_
.visible .entry _ZN3cub18CUB_300001_SM_10006detail8for_each13static_kernelINS2_12policy_hub_t12policy_500_tElNS2_12op_wrapper_tIlN6thrust24THRUST_300001_SM_1000_NS8cuda_cub10generate_fI16Random_generatorEENS8_12zip_iteratorIN4cuda3std3__45tupleIJNS8_6detail15normal_iteratorINS8_10device_ptrIfEEEESM_EEEEEEEEEvT0_T1_(
	.param .u64 _ZN3cub18CUB_300001_SM_10006detail8for_each13static_kernelINS2_12policy_hub_t12policy_500_tElNS2_12op_wrapper_tIlN6thrust24THRUST_300001_SM_1000_NS8cuda_cub10generate_fI16Random_generatorEENS8_12zip_iteratorIN4cuda3std3__45tupleIJNS8_6detail15normal_iteratorINS8_10device_ptrIfEEEESM_EEEEEEEEEvT0_T1__param_0,
	.param .align 8 .b8 _ZN3cub18CUB_300001_SM_10006detail8for_each13static_kernelINS2_12policy_hub_t12policy_500_tElNS2_12op_wrapper_tIlN6thrust24THRUST_300001_SM_1000_NS8cuda_cub10generate_fI16Random_generatorEENS8_12zip_iteratorIN4cuda3std3__45tupleIJNS8_6detail15normal_iteratorINS8_10device_ptrIfEEEESM_EEEEEEEEEvT0_T1__param_1[24]
)
.maxntid 256
{
	.reg .pred 	%p<12>;
	.reg .b16 	%rs<5>;
	.reg .b32 	%r<223>;
	.reg .b32 	%f<17>;
	.reg .b64 	%rd<26>;

	ld.param.u32 	%r222, [_ZN3cub18CUB_300001_SM_10006detail8for_each13static_kernelINS2_12policy_hub_t12policy_500_tElNS2_12op_wrapper_tIlN6thrust24THRUST_300001_SM_1000_NS8cuda_cub10generate_fI16Random_generatorEENS8_12zip_iteratorIN4cuda3std3__45tupleIJNS8_6detail15normal_iteratorINS8_10device_ptrIfEEEESM_EEEEEEEEEvT0_T1__param_1+16];
	ld.param.u64 	%rd8, [_ZN3cub18CUB_300001_SM_10006detail8for_each13static_kernelINS2_12policy_hub_t12policy_500_tElNS2_12op_wrapper_tIlN6thrust24THRUST_300001_SM_1000_NS8cuda_cub10generate_fI16Random_generatorEENS8_12zip_iteratorIN4cuda3std3__45tupleIJNS8_6detail15normal_iteratorINS8_10device_ptrIfEEEESM_EEEEEEEEEvT0_T1__param_1+8];
	ld.param.u64 	%rd7, [_ZN3cub18CUB_300001_SM_10006detail8for_each13static_kernelINS2_12policy_hub_t12policy_500_tElNS2_12op_wrapper_tIlN6thrust24THRUST_300001_SM_1000_NS8cuda_cub10generate_fI16Random_generatorEENS8_12zip_iteratorIN4cuda3std3__45tupleIJNS8_6detail15normal_iteratorINS8_10device_ptrIfEEEESM_EEEEEEEEEvT0_T1__param_1];
	ld.param.u64 	%rd9, [_ZN3cub18CUB_300001_SM_10006detail8for_each13static_kernelINS2_12policy_hub_t12policy_500_tElNS2_12op_wrapper_tIlN6thrust24THRUST_300001_SM_1000_NS8cuda_cub10generate_fI16Random_generatorEENS8_12zip_iteratorIN4cuda3std3__45tupleIJNS8_6detail15normal_iteratorINS8_10device_ptrIfEEEESM_EEEEEEEEEvT0_T1__param_0];
	mov.u32 	%r1, %ctaid.x;
	mul.wide.u32 	%rd1, %r1, 512;
	sub.s64 	%rd2, %rd9, %rd1;
	setp.lt.s64 	%p1, %rd2, 512;
	@%p1 bra 	$L__BB2_2;
	mov.u32 	%r117, %tid.x;
	mov.u32 	%r118, %ntid.x;
	mad.lo.s32 	%r119, %r1, %r118, %r117;
	mov.u32 	%r120, %nctaid.x;
	mul.lo.s32 	%r121, %r118, %r120;
	cvta.to.global.u64 	%rd19, %rd8;
	cvta.to.global.u64 	%rd20, %rd7;
	cvt.u64.u32 	%rd21, %r117;
	add.s64 	%rd22, %rd1, %rd21;
	shl.b64 	%rd23, %rd22, 2;
	add.s64 	%rd24, %rd20, %rd23;
	add.s64 	%rd25, %rd19, %rd23;
	add.s32 	%r122, %r119, %r222;
	add.s32 	%r123, %r122, 2127912214;
	shl.b32 	%r124, %r122, 12;
	add.s32 	%r125, %r123, %r124;
	shr.u32 	%r126, %r125, 19;
	xor.b32  	%r127, %r125, %r126;
	xor.b32  	%r128, %r127, -949894596;
	shl.b32 	%r129, %r127, 5;
	xor.b32  	%r130, %r129, -331856000;
	add.s32 	%r131, %r128, %r130;
	shl.b32 	%r132, %r131, 9;
	add.s32 	%r133, %r131, -369570787;
	add.s32 	%r134, %r132, -1395695104;
	xor.b32  	%r135, %r133, %r134;
	shl.b32 	%r136, %r135, 3;
	add.s32 	%r137, %r135, %r136;
	add.s32 	%r138, %r137, -42973499;
	shr.u32 	%r139, %r138, 16;
	xor.b32  	%r140, %r138, %r139;
	xor.b32  	%r141, %r140, -1252372727;
	mul.hi.u32 	%r142, %r141, 3;
	sub.s32 	%r143, %r141, %r142;
	shr.u32 	%r144, %r143, 1;
	add.s32 	%r145, %r144, %r142;
	shr.u32 	%r146, %r145, 30;
	mul.lo.s32 	%r147, %r146, 2147483647;
	sub.s32 	%r148, %r141, %r147;
	max.u32 	%r149, %r148, 1;
	mul.hi.u32 	%r150, %r149, 1581746633;
	shr.u32 	%r151, %r150, 14;
	mul.lo.s32 	%r152, %r151, 44488;
	sub.s32 	%r153, %r149, %r152;
	mul.lo.s32 	%r154, %r153, 48271;
	mul.lo.s32 	%r155, %r151, 3399;
	setp.lt.u32 	%p8, %r154, %r155;
	xor.b32  	%r156, %r155, 2147483647;
	neg.s32 	%r157, %r155;
	selp.b32 	%r158, %r156, %r157, %p8;
	add.s32 	%r159, %r158, %r154;
	add.s32 	%r160, %r159, -1;
	cvt.rn.f32.u32 	%f9, %r160;
	fma.rn.f32 	%f10, %f9, 0f30000000, 0f00000000;
	mul.hi.u32 	%r161, %r159, -1131474031;
	shr.u32 	%r162, %r161, 15;
	mul.lo.s32 	%r163, %r162, 44488;
	sub.s32 	%r164, %r159, %r163;
	mul.lo.s32 	%r165, %r164, 48271;
	mul.lo.s32 	%r166, %r162, 3399;
	setp.lt.u32 	%p9, %r165, %r166;
	xor.b32  	%r167, %r166, 2147483647;
	neg.s32 	%r168, %r166;
	selp.b32 	%r169, %r167, %r168, %p9;
	add.s32 	%r170, %r165, %r169;
	add.s32 	%r171, %r170, -1;
	cvt.rn.f32.u32 	%f11, %r171;
	fma.rn.f32 	%f12, %f11, 0f30000000, 0f00000000;
	st.global.f32 	[%rd24], %f10;
	st.global.f32 	[%rd25], %f12;
	add.s32 	%r172, %r122, %r121;
	add.s32 	%r173, %r123, %r121;
	shl.b32 	%r174, %r172, 12;
	add.s32 	%r175, %r173, %r174;
	shr.u32 	%r176, %r175, 19;
	xor.b32  	%r177, %r175, %r176;
	xor.b32  	%r178, %r177, -949894596;
	shl.b32 	%r179, %r177, 5;
	xor.b32  	%r180, %r179, -331856000;
	add.s32 	%r181, %r178, %r180;
	shl.b32 	%r182, %r181, 9;
	add.s32 	%r183, %r181, -369570787;
	add.s32 	%r184, %r182, -1395695104;
	xor.b32  	%r185, %r183, %r184;
	shl.b32 	%r186, %r185, 3;
	add.s32 	%r187, %r185, %r186;
	add.s32 	%r188, %r187, -42973499;
	shr.u32 	%r189, %r188, 16;
	xor.b32  	%r190, %r188, %r189;
	xor.b32  	%r191, %r190, -1252372727;
	mul.hi.u32 	%r192, %r191, 3;
	sub.s32 	%r193, %r191, %r192;
	shr.u32 	%r194, %r193, 1;
	add.s32 	%r195, %r194, %r192;
	shr.u32 	%r196, %r195, 30;
	mul.lo.s32 	%r197, %r196, 2147483647;
	sub.s32 	%r198, %r191, %r197;
	max.u32 	%r199, %r198, 1;
	mul.hi.u32 	%r200, %r199, 1581746633;
	shr.u32 	%r201, %r200, 14;
	mul.lo.s32 	%r202, %r201, 44488;
	sub.s32 	%r203, %r199, %r202;
	mul.lo.s32 	%r204, %r203, 48271;
	mul.lo.s32 	%r205, %r201, 3399;
	setp.lt.u32 	%p10, %r204, %r205;
	xor.b32  	%r206, %r205, 2147483647;
	neg.s32 	%r207, %r205;
	selp.b32 	%r208, %r206, %r207, %p10;
	add.s32 	%r209, %r208, %r204;
	add.s32 	%r210, %r209, -1;
	cvt.rn.f32.u32 	%f13, %r210;
	fma.rn.f32 	%f14, %f13, 0f30000000, 0f00000000;
	mul.hi.u32 	%r211, %r209, -1131474031;
	shr.u32 	%r212, %r211, 15;
	mul.lo.s32 	%r213, %r212, 44488;
	sub.s32 	%r214, %r209, %r213;
	mul.lo.s32 	%r215, %r214, 48271;
	mul.lo.s32 	%r216, %r212, 3399;
	setp.lt.u32 	%p11, %r215, %r216;
	xor.b32  	%r217, %r216, 2147483647;
	neg.s32 	%r218, %r216;
	selp.b32 	%r219, %r217, %r218, %p11;
	add.s32 	%r220, %r215, %r219;
	add.s32 	%r221, %r220, -1;
	cvt.rn.f32.u32 	%f15, %r221;
	fma.rn.f32 	%f16, %f15, 0f30000000, 0f00000000;
	st.global.f32 	[%rd24+1024], %f14;
	st.global.f32 	[%rd25+1024], %f16;
	bra.uni 	$L__BB2_6;
$L__BB2_2:
	cvta.to.global.u64 	%rd3, %rd7;
	cvta.to.global.u64 	%rd4, %rd8;
	mov.u32 	%r13, %tid.x;
	cvt.s64.s32 	%rd5, %rd2;
	mov.u32 	%r3, %ntid.x;
	mad.lo.s32 	%r4, %r1, %r3, %r13;
	cvt.u64.u32 	%rd6, %r13;
	setp.le.s64 	%p2, %rd5, %rd6;
	@%p2 bra 	$L__BB2_4;
	add.s64 	%rd10, %rd1, %rd6;
	shl.b64 	%rd11, %rd10, 2;
	add.s64 	%rd12, %rd3, %rd11;
	add.s64 	%rd13, %rd4, %rd11;
	add.s32 	%r14, %r4, %r222;
	shl.b32 	%r15, %r14, 12;
	add.s32 	%r16, %r14, %r15;
	add.s32 	%r17, %r16, 2127912214;
	shr.u32 	%r18, %r17, 19;
	xor.b32  	%r19, %r17, %r18;
	xor.b32  	%r20, %r19, -949894596;
	shl.b32 	%r21, %r19, 5;
	xor.b32  	%r22, %r21, -331856000;
	add.s32 	%r23, %r20, %r22;
	shl.b32 	%r24, %r23, 9;
	add.s32 	%r25, %r23, -369570787;
	add.s32 	%r26, %r24, -1395695104;
	xor.b32  	%r27, %r25, %r26;
	shl.b32 	%r28, %r27, 3;
	add.s32 	%r29, %r27, %r28;
	add.s32 	%r30, %r29, -42973499;
	shr.u32 	%r31, %r30, 16;
	xor.b32  	%r32, %r30, %r31;
	xor.b32  	%r33, %r32, -1252372727;
	mov.u32 	%r34, %nctaid.x;
	mad.lo.s32 	%r222, %r3, %r34, %r222;
	mul.hi.u32 	%r35, %r33, 3;
	sub.s32 	%r36, %r33, %r35;
	shr.u32 	%r37, %r36, 1;
	add.s32 	%r38, %r37, %r35;
	shr.u32 	%r39, %r38, 30;
	mul.lo.s32 	%r40, %r39, 2147483647;
	sub.s32 	%r41, %r33, %r40;
	max.u32 	%r42, %r41, 1;
	mul.hi.u32 	%r43, %r42, 1581746633;
	shr.u32 	%r44, %r43, 14;
	mul.lo.s32 	%r45, %r44, 44488;
	sub.s32 	%r46, %r42, %r45;
	mul.lo.s32 	%r47, %r46, 48271;
	mul.lo.s32 	%r48, %r44, 3399;
	setp.lt.u32 	%p3, %r47, %r48;
	xor.b32  	%r49, %r48, 2147483647;
	neg.s32 	%r50, %r48;
	selp.b32 	%r51, %r49, %r50, %p3;
	add.s32 	%r52, %r51, %r47;
	add.s32 	%r53, %r52, -1;
	cvt.rn.f32.u32 	%f1, %r53;
	fma.rn.f32 	%f2, %f1, 0f30000000, 0f00000000;
	mul.hi.u32 	%r54, %r52, -1131474031;
	shr.u32 	%r55, %r54, 15;
	mul.lo.s32 	%r56, %r55, 44488;
	sub.s32 	%r57, %r52, %r56;
	mul.lo.s32 	%r58, %r57, 48271;
	mul.lo.s32 	%r59, %r55, 3399;
	setp.lt.u32 	%p4, %r58, %r59;
	xor.b32  	%r60, %r59, 2147483647;
	neg.s32 	%r61, %r59;
	selp.b32 	%r62, %r60, %r61, %p4;
	add.s32 	%r63, %r58, %r62;
	add.s32 	%r64, %r63, -1;
	cvt.rn.f32.u32 	%f3, %r64;
	fma.rn.f32 	%f4, %f3, 0f30000000, 0f00000000;
	st.global.f32 	[%rd12], %f2;
	st.global.f32 	[%rd13], %f4;
$L__BB2_4:
	cvt.u32.u64 	%r65, %rd6;
	add.s32 	%r66, %r65, 256;
	cvt.u64.u32 	%rd14, %r66;
	setp.le.s64 	%p5, %rd5, %rd14;
	@%p5 bra 	$L__BB2_6;
	add.s64 	%rd15, %rd1, %rd6;
	shl.b64 	%rd16, %rd15, 2;
	add.s64 	%rd17, %rd3, %rd16;
	add.s64 	%rd18, %rd4, %rd16;
	add.s32 	%r67, %r4, %r222;
	shl.b32 	%r68, %r67, 12;
	add.s32 	%r69, %r67, %r68;
	add.s32 	%r70, %r69, 2127912214;
	shr.u32 	%r71, %r70, 19;
	xor.b32  	%r72, %r70, %r71;
	xor.b32  	%r73, %r72, -949894596;
	shl.b32 	%r74, %r72, 5;
	xor.b32  	%r75, %r74, -331856000;
	add.s32 	%r76, %r73, %r75;
	shl.b32 	%r77, %r76, 9;
	add.s32 	%r78, %r76, -369570787;
	add.s32 	%r79, %r77, -1395695104;
	xor.b32  	%r80, %r78, %r79;
	shl.b32 	%r81, %r80, 3;
	add.s32 	%r82, %r80, %r81;
	add.s32 	%r83, %r82, -42973499;
	shr.u32 	%r84, %r83, 16;
	xor.b32  	%r85, %r83, %r84;
	xor.b32  	%r86, %r85, -1252372727;
	mul.hi.u32 	%r87, %r86, 3;
	sub.s32 	%r88, %r86, %r87;
	shr.u32 	%r89, %r88, 1;
	add.s32 	%r90, %r89, %r87;
	shr.u32 	%r91, %r90, 30;
	mul.lo.s32 	%r92, %r91, 2147483647;
	sub.s32 	%r93, %r86, %r92;
	max.u32 	%r94, %r93, 1;
	mul.hi.u32 	%r95, %r94, 1581746633;
	shr.u32 	%r96, %r95, 14;
	mul.lo.s32 	%r97, %r96, 44488;
	sub.s32 	%r98, %r94, %r97;
	mul.lo.s32 	%r99, %r98, 48271;
	mul.lo.s32 	%r100, %r96, 3399;
	setp.lt.u32 	%p6, %r99, %r100;
	xor.b32  	%r101, %r100, 2147483647;
	neg.s32 	%r102, %r100;
	selp.b32 	%r103, %r101, %r102, %p6;
	add.s32 	%r104, %r103, %r99;
	add.s32 	%r105, %r104, -1;
	cvt.rn.f32.u32 	%f5, %r105;
	fma.rn.f32 	%f6, %f5, 0f30000000, 0f00000000;
	mul.hi.u32 	%r106, %r104, -1131474031;
	shr.u32 	%r107, %r106, 15;
	mul.lo.s32 	%r108, %r107, 44488;
	sub.s32 	%r109, %r104, %r108;
	mul.lo.s32 	%r110, %r109, 48271;
	mul.lo.s32 	%r111, %r107, 3399;
	setp.lt.u32 	%p7, %r110, %r111;
	xor.b32  	%r112, %r111, 2147483647;
	neg.s32 	%r113, %r111;
	selp.b32 	%r114, %r112, %r113, %p7;
	add.s32 	%r115, %r110, %r114;
	add.s32 	%r116, %r115, -1;
	cvt.rn.f32.u32 	%f7, %r116;
	fma.rn.f32 	%f8, %f7, 0f30000000, 0f00000000;
	st.global.f32 	[%rd17+1024], %f6;
	st.global.f32 	[%rd18+1024], %f8;
$L__BB2_6:
	ret;

}


// ===== COMPILED SASS (sm_100) =====

	.target	sm_100

	.elftype	@"ET_EXEC"


//--------------------- .note.nv.tkinfo           --------------------------
	.section	.note.nv.tkinfo,"",@"SHT_NOTE"
	.sectionflags	@"SHF_NOTE_NV_TKINFO"
	.tkinfo
        /*0018*/ 	.word	0x00000002
        /*0030*/ 	.string	""
        /*0030*/ 	.string	"ptxas"
        /*0030*/ 	.string	"Cuda compilation tools, release 13.0, V13.0.88"
        /*0030*/ 	.string	"Build cuda_13.0.r13.0/compiler.36424714_0"
        /*0030*/ 	.string	"-arch sm_100 -m 64 "



//--------------------- .note.nv.cuinfo           --------------------------
	.section	.note.nv.cuinfo,"",@"SHT_NOTE"
	.sectionflags	@"SHF_NOTE_NV_CUINFO"
        /*0018*/ 	.short	0x0002
        /*001a*/ 	.short	0x0064
        /*001c*/ 	.short	0x0082
	.zero		2


//--------------------- .nv.info                  --------------------------
	.section	.nv.info,"",@"SHT_CUDA_INFO"
	.align	4


	//----- nvinfo : EIATTR_REGCOUNT
	.align		4
        /*0000*/ 	.byte	0x04, 0x2f
        /*0002*/ 	.short	(.L_44 - .L_43)
	.align		4
.L_43:
        /*0004*/ 	.word	index@(_ZN3cub18CUB_300001_SM_10006detail11EmptyKernelIvEEvv)
        /*0008*/ 	.word	0x00000004


	//----- nvinfo : EIATTR_FRAME_SIZE
	.align		4
.L_44:
        /*000c*/ 	.byte	0x04, 0x11
        /*000e*/ 	.short	(.L_46 - .L_45)
	.align		4
.L_45:
        /*0010*/ 	.word	index@(_ZN3cub18CUB_300001_SM_10006detail11EmptyKernelIvEEvv)
        /*0014*/ 	.word	0x00000000


	//----- nvinfo : EIATTR_REGCOUNT
	.align		4
.L_46:
        /*0018*/ 	.byte	0x04, 0x2f
        /*001a*/ 	.short	(.L_48 - .L_47)
	.align		4
.L_47:
        /*001c*/ 	.word	index@(_ZN3cub18CUB_300001_SM_10006detail8for_each13static_kernelINS2_12policy_hub_t12policy_500_tEmN6thrust24THRUST_300001_SM_1000_NS8cuda_cub20__uninitialized_fill7functorINS7_10device_ptrIfEEfEEEEvT0_T1_)
        /*0020*/ 	.word	0x00000008


	//----- nvinfo : EIATTR_FRAME_SIZE
	.align		4
.L_48:
        /*0024*/ 	.byte	0x04, 0x11
        /*0026*/ 	.short	(.L_50 - .L_49)
	.align		4
.L_49:
        /*0028*/ 	.word	index@(_ZN3cub18CUB_300001_SM_10006detail8for_each13static_kernelINS2_12policy_hub_t12policy_500_tEmN6thrust24THRUST_300001_SM_1000_NS8cuda_cub20__uninitialized_fill7functorINS7_10device_ptrIfEEfEEEEvT0_T1_)
        /*002c*/ 	.word	0x00000000


	//----- nvinfo : EIATTR_REGCOUNT
	.align		4
.L_50:
        /*0030*/ 	.byte	0x04, 0x2f
        /*0032*/ 	.short	(.L_52 - .L_51)
	.align		4
.L_51:
        /*0034*/ 	.word	index@(_ZN3cub18CUB_300001_SM_10006detail8for_each13static_kernelINS2_12policy_hub_t12policy_500_tElNS2_12op_wrapper_tIlN6thrust24THRUST_300001_SM_1000_NS8cuda_cub10generate_fI16Random_generatorEENS8_12zip_iteratorIN4cuda3std3__45tupleIJNS8_6detail15normal_iteratorINS8_10device_ptrIfEEEESM_EEEEEEEEEvT0_T1_)
        /*0038*/ 	.word	0x00000010


	//----- nvinfo : EIATTR_FRAME_SIZE
	.align		4
.L_52:
        /*003c*/ 	.byte	0x04, 0x11
        /*003e*/ 	.short	(.L_54 - .L_53)
	.align		4
.L_53:
        /*0040*/ 	.word	index@(_ZN3cub18CUB_300001_SM_10006detail8for_each13static_kernelINS2_12policy_hub_t12policy_500_tElNS2_12op_wrapper_tIlN6thrust24THRUST_300001_SM_1000_NS8cuda_cub10generate_fI16Random_generatorEENS8_12zip_iteratorIN4cuda3std3__45tupleIJNS8_6detail15normal_iteratorINS8_10device_ptrIfEEEESM_EEEEEEEEEvT0_T1_)
        /*0044*/ 	.word	0x00000000


	//----- nvinfo : EIATTR_MIN_STACK_SIZE
	.align		4
.L_54:
        /*0048*/ 	.byte	0x04, 0x12
        /*004a*/ 	.short	(.L_56 - .L_55)
	.align		4
.L_55:
        /*004c*/ 	.word	index@(_ZN3cub18CUB_300001_SM_10006detail8for_each13static_kernelINS2_12policy_hub_t12policy_500_tElNS2_12op_wrapper_tIlN6thrust24THRUST_300001_SM_1000_NS8cuda_cub10generate_fI16Random_generatorEENS8_12zip_iteratorIN4cuda3std3__45tupleIJNS8_6detail15normal_iteratorINS8_10device_ptrIfEEEESM_EEEEEEEEEvT0_T1_)
        /*0050*/ 	.word	0x00000000


	//----- nvinfo : EIATTR_MIN_STACK_SIZE
	.align		4
.L_56:
        /*0054*/ 	.byte	0x04, 0x12
        /*0056*/ 	.short	(.L_58 - .L_57)
	.align		4
.L_57:
        /*0058*/ 	.word	index@(_ZN3cub18CUB_300001_SM_10006detail8for_each13static_kernelINS2_12policy_hub_t12policy_500_tEmN6thrust24THRUST_300001_SM_1000_NS8cuda_cub20__uninitialized_fill7functorINS7_10device_ptrIfEEfEEEEvT0_T1_)
        /*005c*/ 	.word	0x00000000


	//----- nvinfo : EIATTR_MIN_STACK_SIZE
	.align		4
.L_58:
        /*0060*/ 	.byte	0x04, 0x12
        /*0062*/ 	.short	(.L_60 - .L_59)
	.align		4
.L_59:
        /*0064*/ 	.word	index@(_ZN3cub18CUB_300001_SM_10006detail11EmptyKernelIvEEvv)
        /*0068*/ 	.word	0x00000000
.L_60:


//--------------------- .nv.compat                --------------------------
	.section	.nv.compat,"",@"SHT_CUDA_COMPAT_INFO"
	.align	4
        /*0000*/ 	.byte	0x02, 0x09, 0x00, 0x00, 0x02, 0x02, 0x01, 0x00, 0x02, 0x05, 0x05, 0x00, 0x03, 0x07, 0x01, 0x01
        /*0010*/ 	.byte	0x02, 0x03, 0x00, 0x00, 0x02, 0x06, 0x01, 0x00, 0x04, 0x0b, 0x08, 0x00, 0x09, 0x00, 0x00, 0x00
        /*0020*/ 	.byte	0x00, 0x00, 0x00, 0x00


//--------------------- .nv.info._ZN3cub18CUB_300001_SM_10006detail8for_each13static_kernelINS2_12policy_hub_t12policy_500_tElNS2_12op_wrapper_tIlN6thrust24THRUST_300001_SM_1000_NS8cuda_cub10generate_fI16Random_generatorEENS8_12zip_iteratorIN4cuda3std3__45tupleIJNS8_6detail15normal_iteratorINS8_10device_ptrIfEEEESM_EEEEEEEEEvT0_T1_ --------------------------
	.section	.nv.info._ZN3cub18CUB_300001_SM_10006detail8for_each13static_kernelINS2_12policy_hub_t12policy_500_tElNS2_12op_wrapper_tIlN6thrust24THRUST_300001_SM_1000_NS8cuda_cub10generate_fI16Random_generatorEENS8_12zip_iteratorIN4cuda3std3__45tupleIJNS8_6detail15normal_iteratorINS8_10device_ptrIfEEEESM_EEEEEEEEEvT0_T1_,"",@"SHT_CUDA_INFO"
	.sectionflags	@""
	.align	4


	//----- nvinfo : EIATTR_CUDA_API_VERSION
	.align		4
        /*0000*/ 	.byte	0x04, 0x37
        /*0002*/ 	.short	(.L_62 - .L_61)
.L_61:
        /*0004*/ 	.word	0x00000082


	//----- nvinfo : EIATTR_KPARAM_INFO
	.align		4
.L_62:
        /*0008*/ 	.byte	0x04, 0x17
        /*000a*/ 	.short	(.L_64 - .L_63)
.L_63:
        /*000c*/ 	.word	0x00000000
        /*0010*/ 	.short	0x0001
        /*0012*/ 	.short	0x0008
        /*0014*/ 	.byte	0x00, 0xf0, 0x61, 0x00


	//----- nvinfo : EIATTR_KPARAM_INFO
	.align		4
.L_64:
        /*0018*/ 	.byte	0x04, 0x17
        /*001a*/ 	.short	(.L_66 - .L_65)
.L_65:
        /*001c*/ 	.word	0x00000000
        /*0020*/ 	.short	0x0000
        /*0022*/ 	.short	0x0000
        /*0024*/ 	.byte	0x00, 0xf0, 0x21, 0x00


	//----- nvinfo : EIATTR_SPARSE_MMA_MASK
	.align		4
.L_66:
        /*0028*/ 	.byte	0x03, 0x50
        /*002a*/ 	.short	0x0000


	//----- nvinfo : EIATTR_MAXREG_COUNT
	.align		4
        /*002c*/ 	.byte	0x03, 0x1b
        /*002e*/ 	.short	0x00ff


	//----- nvinfo : EIATTR_MERCURY_ISA_VERSION
	.align		4
        /*0030*/ 	.byte	0x03, 0x5f
        /*0032*/ 	.short	0x0101


	//----- nvinfo : EIATTR_VRC_CTA_INIT_COUNT
	.align		4
        /*0034*/ 	.byte	0x02, 0x4a
	.zero		1
	.zero		1


	//----- nvinfo : EIATTR_EXIT_INSTR_OFFSETS
	.align		4
        /*0038*/ 	.byte	0x04, 0x1c
        /*003a*/ 	.short	(.L_68 - .L_67)


	//   ....[0]....
.L_67:
        /*003c*/ 	.word	0x00000790


	//   ....[1]....
        /*0040*/ 	.word	0x00000c40


	//   ....[2]....
        /*0044*/ 	.word	0x00000fe0


	//----- nvinfo : EIATTR_MAX_THREADS
	.align		4
.L_68:
        /*0048*/ 	.byte	0x04, 0x05
        /*004a*/ 	.short	(.L_70 - .L_69)
.L_69:
        /*004c*/ 	.word	0x00000100
        /*0050*/ 	.word	0x00000001
        /*0054*/ 	.word	0x00000001


	//----- nvinfo : EIATTR_CRS_STACK_SIZE
	.align		4
.L_70:
        /*0058*/ 	.byte	0x04, 0x1e
        /*005a*/ 	.short	(.L_72 - .L_71)
.L_71:
        /*005c*/ 	.word	0x00000000


	//----- nvinfo : EIATTR_CBANK_PARAM_SIZE
	.align		4
.L_72:
        /*0060*/ 	.byte	0x03, 0x19
        /*0062*/ 	.short	0x0020


	//----- nvinfo : EIATTR_PARAM_CBANK
	.align		4
        /*0064*/ 	.byte	0x04, 0x0a
        /*0066*/ 	.short	(.L_74 - .L_73)
	.align		4
.L_73:
        /*0068*/ 	.word	index@(.nv.constant0._ZN3cub18CUB_300001_SM_10006detail8for_each13static_kernelINS2_12policy_hub_t12policy_500_tElNS2_12op_wrapper_tIlN6thrust24THRUST_300001_SM_1000_NS8cuda_cub10generate_fI16Random_generatorEENS8_12zip_iteratorIN4cuda3std3__45tupleIJNS8_6detail15normal_iteratorINS8_10device_ptrIfEEEESM_EEEEEEEEEvT0_T1_)
        /*006c*/ 	.short	0x0380
        /*006e*/ 	.short	0x0020


	//----- nvinfo : EIATTR_SW_WAR
	.align		4
.L_74:
        /*0070*/ 	.byte	0x04, 0x36
        /*0072*/ 	.short	(.L_76 - .L_75)
.L_75:
        /*0074*/ 	.word	0x00000008
.L_76:


//--------------------- .nv.info._ZN3cub18CUB_300001_SM_10006detail8for_each13static_kernelINS2_12policy_hub_t12policy_500_tEmN6thrust24THRUST_300001_SM_1000_NS8cuda_cub20__uninitialized_fill7functorINS7_10device_ptrIfEEfEEEEvT0_T1_ --------------------------
	.section	.nv.info._ZN3cub18CUB_300001_SM_10006detail8for_each13static_kernelINS2_12policy_hub_t12policy_500_tEmN6thrust24THRUST_300001_SM_1000_NS8cuda_cub20__uninitialized_fill7functorINS7_10device_ptrIfEEfEEEEvT0_T1_,"",@"SHT_CUDA_INFO"
	.sectionflags	@""
	.align	4


	//----- nvinfo : EIATTR_CUDA_API_VERSION
	.align		4
        /*0000*/ 	.byte	0x04, 0x37
        /*0002*/ 	.short	(.L_78 - .L_77)
.L_77:
        /*0004*/ 	.word	0x00000082


	//----- nvinfo : EIATTR_KPARAM_INFO
	.align		4
.L_78:
        /*0008*/ 	.byte	0x04, 0x17
        /*000a*/ 	.short	(.L_80 - .L_79)
.L_79:
        /*000c*/ 	.word	0x00000000
        /*0010*/ 	.short	0x0001
        /*0012*/ 	.short	0x0008
        /*0014*/ 	.byte	0x00, 0xf0, 0x41, 0x00


	//----- nvinfo : EIATTR_KPARAM_INFO
	.align		4
.L_80:
        /*0018*/ 	.byte	0x04, 0x17
        /*001a*/ 	.short	(.L_82 - .L_81)
.L_81:
        /*001c*/ 	.word	0x00000000
        /*0020*/ 	.short	0x0000
        /*0022*/ 	.short	0x0000
        /*0024*/ 	.byte	0x00, 0xf0, 0x21, 0x00


	//----- nvinfo : EIATTR_SPARSE_MMA_MASK
	.align		4
.L_82:
        /*0028*/ 	.byte	0x03, 0x50
        /*002a*/ 	.short	0x0000


	//----- nvinfo : EIATTR_MAXREG_COUNT
	.align		4
        /*002c*/ 	.byte	0x03, 0x1b
        /*002e*/ 	.short	0x00ff


	//----- nvinfo : EIATTR_MERCURY_ISA_VERSION
	.align		4
        /*0030*/ 	.byte	0x03, 0x5f
        /*0032*/ 	.short	0x0101


	//----- nvinfo : EIATTR_VRC_CTA_INIT_COUNT
	.align		4
        /*0034*/ 	.byte	0x02, 0x4a
	.zero		1
	.zero		1


	//----- nvinfo : EIATTR_EXIT_INSTR_OFFSETS
	.align		4
        /*0038*/ 	.byte	0x04, 0x1c
        /*003a*/ 	.short	(.L_84 - .L_83)


	//   ....[0]....
.L_83:
        /*003c*/ 	.word	0x00000130


	//   ....[1]....
        /*0040*/ 	.word	0x00000230


	//   ....[2]....
        /*0044*/ 	.word	0x00000260


	//----- nvinfo : EIATTR_MAX_THREADS
	.align		4
.L_84:
        /*0048*/ 	.byte	0x04, 0x05
        /*004a*/ 	.short	(.L_86 - .L_85)
.L_85:
        /*004c*/ 	.word	0x00000100
        /*0050*/ 	.word	0x00000001
        /*0054*/ 	.word	0x00000001


	//----- nvinfo : EIATTR_CBANK_PARAM_SIZE
	.align		4
.L_86:
        /*0058*/ 	.byte	0x03, 0x19
        /*005a*/ 	.short	0x0018


	//----- nvinfo : EIATTR_PARAM_CBANK
	.align		4
        /*005c*/ 	.byte	0x04, 0x0a
        /*005e*/ 	.short	(.L_88 - .L_87)
	.align		4
.L_87:
        /*0060*/ 	.word	index@(.nv.constant0._ZN3cub18CUB_300001_SM_10006detail8for_each13static_kernelINS2_12policy_hub_t12policy_500_tEmN6thrust24THRUST_300001_SM_1000_NS8cuda_cub20__uninitialized_fill7functorINS7_10device_ptrIfEEfEEEEvT0_T1_)
        /*0064*/ 	.short	0x0380
        /*0066*/ 	.short	0x0018


	//----- nvinfo : EIATTR_SW_WAR
	.align		4
.L_88:
        /*0068*/ 	.byte	0x04, 0x36
        /*006a*/ 	.short	(.L_90 - .L_89)
.L_89:
        /*006c*/ 	.word	0x00000008
.L_90:


//--------------------- .nv.info._ZN3cub18CUB_300001_SM_10006detail11EmptyKernelIvEEvv --------------------------
	.section	.nv.info._ZN3cub18CUB_300001_SM_10006detail11EmptyKernelIvEEvv,"",@"SHT_CUDA_INFO"
	.sectionflags	@""
	.align	4


	//----- nvinfo : EIATTR_CUDA_API_VERSION
	.align		4
        /*0000*/ 	.byte	0x04, 0x37
        /*0002*/ 	.short	(.L_92 - .L_91)
.L_91:
        /*0004*/ 	.word	0x00000082


	//----- nvinfo : EIATTR_SPARSE_MMA_MASK
	.align		4
.L_92:
        /*0008*/ 	.byte	0x03, 0x50
        /*000a*/ 	.short	0x0000


	//----- nvinfo : EIATTR_MAXREG_COUNT
	.align		4
        /*000c*/ 	.byte	0x03, 0x1b
        /*000e*/ 	.short	0x00ff


	//----- nvinfo : EIATTR_MERCURY_ISA_VERSION
	.align		4
        /*0010*/ 	.byte	0x03, 0x5f
        /*0012*/ 	.short	0x0101


	//----- nvinfo : EIATTR_VRC_CTA_INIT_COUNT
	.align		4
        /*0014*/ 	.byte	0x02, 0x4a
	.zero		1
	.zero		1


	//----- nvinfo : EIATTR_EXIT_INSTR_OFFSETS
	.align		4
        /*0018*/ 	.byte	0x04, 0x1c
        /*001a*/ 	.short	(.L_94 - .L_93)


	//   ....[0]....
.L_93:
        /*001c*/ 	.word	0x00000010


	//----- nvinfo : EIATTR_SW_WAR
	.align		4
.L_94:
        /*0020*/ 	.byte	0x04, 0x36
        /*0022*/ 	.short	(.L_96 - .L_95)
.L_95:
        /*0024*/ 	.word	0x00000008
.L_96:


//--------------------- .nv.callgraph             --------------------------
	.section	.nv.callgraph,"",@"SHT_CUDA_CALLGRAPH"
	.align	4
	.sectionentsize	8
	.align		4
        /*0000*/ 	.word	0x00000000
	.align		4
        /*0004*/ 	.word	0xffffffff
	.align		4
        /*0008*/ 	.word	0x00000000
	.align		4
        /*000c*/ 	.word	0xfffffffe
	.align		4
        /*0010*/ 	.word	0x00000000
	.align		4
        /*0014*/ 	.word	0xfffffffd
	.align		4
        /*0018*/ 	.word	0x00000000
	.align		4
        /*001c*/ 	.word	0xfffffffc


//--------------------- .nv.constant4             --------------------------
	.section	.nv.constant4,"a",@progbits
	.align	8
	.align		8
.nv.constant4:
        /*0000*/ 	.dword	_ZN30_INTERNAL_cad7ab00_4_k_cu_main4cuda3std3__45__cpo5beginE
	.align		8
        /*0008*/ 	.dword	_ZN30_INTERNAL_cad7ab00_4_k_cu_main4cuda3std3__45__cpo3endE
	.align		8
        /*0010*/ 	.dword	_ZN30_INTERNAL_cad7ab00_4_k_cu_main4cuda3std3__45__cpo6cbeginE
	.align		8
        /*0018*/ 	.dword	_ZN30_INTERNAL_cad7ab00_4_k_cu_main4cuda3std3__45__cpo4cendE
	.align		8
        /*0020*/ 	.dword	_ZN30_INTERNAL_cad7ab00_4_k_cu_main4cuda3std3__45__cpo6rbeginE
	.align		8
        /*0028*/ 	.dword	_ZN30_INTERNAL_cad7ab00_4_k_cu_main4cuda3std3__45__cpo4rendE
	.align		8
        /*0030*/ 	.dword	_ZN30_INTERNAL_cad7ab00_4_k_cu_main4cuda3std3__45__cpo7crbeginE
	.align		8
        /*0038*/ 	.dword	_ZN30_INTERNAL_cad7ab00_4_k_cu_main4cuda3std3__45__cpo5crendE
	.align		8
        /*0040*/ 	.dword	_ZN30_INTERNAL_cad7ab00_4_k_cu_main4cuda3std3__432_GLOBAL__N__cad7ab00_4_k_cu_main6ignoreE
	.align		8
        /*0048*/ 	.dword	_ZN30_INTERNAL_cad7ab00_4_k_cu_main4cuda3std3__419piecewise_constructE
	.align		8
        /*0050*/ 	.dword	_ZN30_INTERNAL_cad7ab00_4_k_cu_main4cuda3std3__48in_placeE
	.align		8
        /*0058*/ 	.dword	_ZN30_INTERNAL_cad7ab00_4_k_cu_main4cuda3std3__420unreachable_sentinelE
	.align		8
        /*0060*/ 	.dword	_ZN30_INTERNAL_cad7ab00_4_k_cu_main4cuda3std3__47nulloptE
	.align		8
        /*0068*/ 	.dword	_ZN30_INTERNAL_cad7ab00_4_k_cu_main4cuda3std3__48unexpectE
	.align		8
        /*0070*/ 	.dword	_ZN30_INTERNAL_cad7ab00_4_k_cu_main4cuda3std6ranges3__45__cpo4swapE
	.align		8
        /*0078*/ 	.dword	_ZN30_INTERNAL_cad7ab00_4_k_cu_main4cuda3std6ranges3__45__cpo9iter_moveE
	.align		8
        /*0080*/ 	.dword	_ZN30_INTERNAL_cad7ab00_4_k_cu_main4cuda3std6ranges3__45__cpo5beginE
	.align		8
        /*0088*/ 	.dword	_ZN30_INTERNAL_cad7ab00_4_k_cu_main4cuda3std6ranges3__45__cpo3endE
	.align		8
        /*0090*/ 	.dword	_ZN30_INTERNAL_cad7ab00_4_k_cu_main4cuda3std6ranges3__45__cpo6cbeginE
	.align		8
        /*0098*/ 	.dword	_ZN30_INTERNAL_cad7ab00_4_k_cu_main4cuda3std6ranges3__45__cpo4cendE
	.align		8
        /*00a0*/ 	.dword	_ZN30_INTERNAL_cad7ab00_4_k_cu_main4cuda3std6ranges3__45__cpo7advanceE
	.align		8
        /*00a8*/ 	.dword	_ZN30_INTERNAL_cad7ab00_4_k_cu_main4cuda3std6ranges3__45__cpo9iter_swapE
	.align		8
        /*00b0*/ 	.dword	_ZN30_INTERNAL_cad7ab00_4_k_cu_main4cuda3std6ranges3__45__cpo4nextE
	.align		8
        /*00b8*/ 	.dword	_ZN30_INTERNAL_cad7ab00_4_k_cu_main4cuda3std6ranges3__45__cpo4prevE
	.align		8
        /*00c0*/ 	.dword	_ZN30_INTERNAL_cad7ab00_4_k_cu_main4cuda3std6ranges3__45__cpo4dataE
	.align		8
        /*00c8*/ 	.dword	_ZN30_INTERNAL_cad7ab00_4_k_cu_main4cuda3std6ranges3__45__cpo5cdataE
	.align		8
        /*00d0*/ 	.dword	_ZN30_INTERNAL_cad7ab00_4_k_cu_main4cuda3std6ranges3__45__cpo4sizeE
	.align		8
        /*00d8*/ 	.dword	_ZN30_INTERNAL_cad7ab00_4_k_cu_main4cuda3std6ranges3__45__cpo5ssizeE
	.align		8
        /*00e0*/ 	.dword	_ZN30_INTERNAL_cad7ab00_4_k_cu_main4cuda3std6ranges3__45__cpo8distanceE
	.align		8
        /*00e8*/ 	.dword	_ZN30_INTERNAL_cad7ab00_4_k_cu_main6thrust24THRUST_300001_SM_1000_NS8cuda_cub3parE
	.align		8
        /*00f0*/ 	.dword	_ZN30_INTERNAL_cad7ab00_4_k_cu_main6thrust24THRUST_300001_SM_1000_NS8cuda_cub10par_nosyncE
	.align		8
        /*00f8*/ 	.dword	_ZN30_INTERNAL_cad7ab00_4_k_cu_main6thrust24THRUST_300001_SM_1000_NS6system6detail10sequential3seqE
	.align		8
        /*0100*/ 	.dword	_ZN30_INTERNAL_cad7ab00_4_k_cu_main6thrust24THRUST_300001_SM_1000_NS12placeholders2_1E
	.align		8
        /*0108*/ 	.dword	_ZN30_INTERNAL_cad7ab00_4_k_cu_main6thrust24THRUST_300001_SM_1000_NS12placeholders2_2E
	.align		8
        /*0110*/ 	.dword	_ZN30_INTERNAL_cad7ab00_4_k_cu_main6thrust24THRUST_300001_SM_1000_NS12placeholders2_3E
	.align		8
        /*0118*/ 	.dword	_ZN30_INTERNAL_cad7ab00_4_k_cu_main6thrust24THRUST_300001_SM_1000_NS12placeholders2_4E
	.align		8
        /*0120*/ 	.dword	_ZN30_INTERNAL_cad7ab00_4_k_cu_main6thrust24THRUST_300001_SM_1000_NS12placeholders2_5E
	.align		8
        /*0128*/ 	.dword	_ZN30_INTERNAL_cad7ab00_4_k_cu_main6thrust24THRUST_300001_SM_1000_NS12placeholders2_6E
	.align		8
        /*0130*/ 	.dword	_ZN30_INTERNAL_cad7ab00_4_k_cu_main6thrust24THRUST_300001_SM_1000_NS12placeholders2_7E
	.align		8
        /*0138*/ 	.dword	_ZN30_INTERNAL_cad7ab00_4_k_cu_main6thrust24THRUST_300001_SM_1000_NS12placeholders2_8E
	.align		8
        /*0140*/ 	.dword	_ZN30_INTERNAL_cad7ab00_4_k_cu_main6thrust24THRUST_300001_SM_1000_NS12placeholders2_9E
	.align		8
        /*0148*/ 	.dword	_ZN30_INTERNAL_cad7ab00_4_k_cu_main6thrust24THRUST_300001_SM_1000_NS12placeholders3_10E
	.align		8
        /*0150*/ 	.dword	_ZN30_INTERNAL_cad7ab00_4_k_cu_main6thrust24THRUST_300001_SM_1000_NS3seqE


//--------------------- .text._ZN3cub18CUB_300001_SM_10006detail8for_each13static_kernelINS2_12policy_hub_t12policy_500_tElNS2_12op_wrapper_tIlN6thrust24THRUST_300001_SM_1000_NS8cuda_cub10generate_fI16Random_generatorEENS8_12zip_iteratorIN4cuda3std3__45tupleIJNS8_6detail15normal_iteratorINS8_10device_ptrIfEEEESM_EEEEEEEEEvT0_T1_ --------------------------
	.section	.text._ZN3cub18CUB_300001_SM_10006detail8for_each13static_kernelINS2_12policy_hub_t12policy_500_tElNS2_12op_wrapper_tIlN6thrust24THRUST_300001_SM_1000_NS8cuda_cub10generate_fI16Random_generatorEENS8_12zip_iteratorIN4cuda3std3__45tupleIJNS8_6detail15normal_iteratorINS8_10device_ptrIfEEEESM_EEEEEEEEEvT0_T1_,"ax",@progbits
	.align	128
        .global         _ZN3cub18CUB_300001_SM_10006detail8for_each13static_kernelINS2_12policy_hub_t12policy_500_tElNS2_12op_wrapper_tIlN6thrust24THRUST_300001_SM_1000_NS8cuda_cub10generate_fI16Random_generatorEENS8_12zip_iteratorIN4cuda3std3__45tupleIJNS8_6detail15normal_iteratorINS8_10device_ptrIfEEEESM_EEEEEEEEEvT0_T1_
        .type           _ZN3cub18CUB_300001_SM_10006detail8for_each13static_kernelINS2_12policy_hub_t12policy_500_tElNS2_12op_wrapper_tIlN6thrust24THRUST_300001_SM_1000_NS8cuda_cub10generate_fI16Random_generatorEENS8_12zip_iteratorIN4cuda3std3__45tupleIJNS8_6detail15normal_iteratorINS8_10device_ptrIfEEEESM_EEEEEEEEEvT0_T1_,@function
        .size           _ZN3cub18CUB_300001_SM_10006detail8for_each13static_kernelINS2_12policy_hub_t12policy_500_tElNS2_12op_wrapper_tIlN6thrust24THRUST_300001_SM_1000_NS8cuda_cub10generate_fI16Random_generatorEENS8_12zip_iteratorIN4cuda3std3__45tupleIJNS8_6detail15normal_iteratorINS8_10device_ptrIfEEEESM_EEEEEEEEEvT0_T1_,(.L_x_7 - _ZN3cub18CUB_300001_SM_10006detail8for_each13static_kernelINS2_12policy_hub_t12policy_500_tElNS2_12op_wrapper_tIlN6thrust24THRUST_300001_SM_1000_NS8cuda_cub10generate_fI16Random_generatorEENS8_12zip_iteratorIN4cuda3std3__45tupleIJNS8_6detail15normal_iteratorINS8_10device_ptrIfEEEESM_EEEEEEEEEvT0_T1_)
        .other          _ZN3cub18CUB_300001_SM_10006detail8for_each13static_kernelINS2_12policy_hub_t12policy_500_tElNS2_12op_wrapper_tIlN6thrust24THRUST_300001_SM_1000_NS8cuda_cub10generate_fI16Random_generatorEENS8_12zip_iteratorIN4cuda3std3__45tupleIJNS8_6detail15normal_iteratorINS8_10device_ptrIfEEEESM_EEEEEEEEEvT0_T1_,@"STO_CUDA_ENTRY STV_DEFAULT"
_ZN3cub18CUB_300001_SM_10006detail8for_each13static_kernelINS2_12policy_hub_t12policy_500_tElNS2_12op_wrapper_tIlN6thrust24THRUST_300001_SM_1000_NS8cuda_cub10generate_fI16Random_generatorEENS8_12zip_iteratorIN4cuda3std3__45tupleIJNS8_6detail15normal_iteratorINS8_10device_ptrIfEEEESM_EEEEEEEEEvT0_T1_:
.text._ZN3cub18CUB_300001_SM_10006detail8for_each13static_kernelINS2_12policy_hub_t12policy_500_tElNS2_12op_wrapper_tIlN6thrust24THRUST_300001_SM_1000_NS8cuda_cub10generate_fI16Random_generatorEENS8_12zip_iteratorIN4cuda3std3__45tupleIJNS8_6detail15normal_iteratorINS8_10device_ptrIfEEEESM_EEEEEEEEEvT0_T1_:
[----:B------:R-:W-:Y:S08]  /*0000*/  LDC R1, c[0x0][0x37c] ;  /* 0x0000df00ff017b82 */ /* 0x000ff00000000800 */
[----:B------:R-:W0:Y:S01]  /*0010*/  S2UR UR10, SR_CTAID.X ;  /* 0x00000000000a79c3 */ /* 0x000e220000002500 */
[----:B------:R-:W1:Y:S01]  /*0020*/  LDCU.64 UR4, c[0x0][0x380] ;  /* 0x00007000ff0477ac */ /* 0x000e620008000a00 */
[----:B------:R-:W2:Y:S01]  /*0030*/  LDCU UR11, c[0x0][0x398] ;  /* 0x00007300ff0b77ac */ /* 0x000ea20008000800 */
[----:B------:R-:W3:Y:S01]  /*0040*/  LDCU.64 UR8, c[0x0][0x358] ;  /* 0x00006b00ff0877ac */ /* 0x000ee20008000a00 */
[----:B--2---:R-:W-:Y:S01]  /*0050*/  IMAD.U32 R0, RZ, RZ, UR11 ;  /* 0x0000000bff007e24 */ /* 0x004fe2000f8e00ff */
[----:B0-----:R-:W-:-:S04]  /*0060*/  UIMAD.WIDE.U32 UR6, UR10, 0x200, URZ ;  /* 0x000002000a0678a5 */ /* 0x001fc8000f8e00ff */
[----:B-1----:R-:W-:-:S04]  /*0070*/  UIADD3 UR4, UP0, UPT, -UR6, UR4, URZ ;  /* 0x0000000406047290 */ /* 0x002fc8000ff1e1ff */
[----:B------:R-:W-:Y:S02]  /*0080*/  UIADD3.X UR5, UPT, UPT, ~UR7, UR5, URZ, UP0, !UPT ;  /* 0x0000000507057290 */ /* 0x000fe400087fe5ff */
[----:B------:R-:W-:-:S04]  /*0090*/  UISETP.GE.U32.AND UP0, UPT, UR4, 0x200, UPT ;  /* 0x000002000400788c */ /* 0x000fc8000bf06070 */
[----:B------:R-:W-:-:S09]  /*00a0*/  UISETP.GE.AND.EX UP0, UPT, UR5, URZ, UPT, UP0 ;  /* 0x000000ff0500728c */ /* 0x000fd2000bf06300 */
[----:B---3--:R-:W-:Y:S05]  /*00b0*/  BRA.U !UP0, `(.L_x_0) ;  /* 0x0000000508b87547 */ /* 0x008fea000b800000 */
[----:B------:R-:W0:Y:S01]  /*00c0*/  S2R R0, SR_TID.X ;  /* 0x0000000000007919 */ /* 0x000e220000002100 */
[----:B------:R-:W0:Y:S01]  /*00d0*/  LDC R5, c[0x0][0x360] ;  /* 0x0000d800ff057b82 */ /* 0x000e220000000800 */
[----:B------:R-:W1:Y:S01]  /*00e0*/  LDCU UR11, c[0x0][0x398] ;  /* 0x00007300ff0b77ac */ /* 0x000e620008000800 */
[----:B------:R-:W2:Y:S01]  /*00f0*/  LDCU UR5, c[0x0][0x370] ;  /* 0x00006e00ff0577ac */ /* 0x000ea20008000800 */
[----:B------:R-:W3:Y:S01]  /*0100*/  LDCU.64 UR12, c[0x0][0x390] ;  /* 0x00007200ff0c77ac */ /* 0x000ee20008000a00 */
[----:B0-----:R-:W-:Y:S01]  /*0110*/  IMAD R2, R5, UR10, R0 ;  /* 0x0000000a05027c24 */ /* 0x001fe2000f8e0200 */
[----:B------:R-:W-:-:S03]  /*0120*/  IADD3 R10, P2, PT, R0, UR6, RZ ;  /* 0x00000006000a7c10 */ /* 0x000fc6000ff5e0ff */
[----:B-1----:R-:W-:Y:S01]  /*0130*/  VIADD R2, R2, UR11 ;  /* 0x0000000b02027c36 */ /* 0x002fe20008000000 */
[----:B------:R-:W0:Y:S01]  /*0140*/  LDCU.64 UR10, c[0x0][0x388] ;  /* 0x00007100ff0a77ac */ /* 0x000e220008000a00 */
[----:B------:R-:W-:Y:S02]  /*0150*/  IMAD.X R13, RZ, RZ, UR7, P2 ;  /* 0x00000007ff0d7e24 */ /* 0x000fe400090e06ff */
[C---:B------:R-:W-:Y:S02]  /*0160*/  VIADD R3, R2.reuse, 0x7ed55d16 ;  /* 0x7ed55d1602037836 */ /* 0x040fe40000000000 */
[C---:B--2---:R-:W-:Y:S02]  /*0170*/  IMAD R4, R5.reuse, UR5, R2 ;  /* 0x0000000505047c24 */ /* 0x044fe4000f8e0202 */
[--C-:B------:R-:W-:Y:S02]  /*0180*/  IMAD R5, R5, UR5, R3.reuse ;  /* 0x0000000505057c24 */ /* 0x100fe4000f8e0203 */
[----:B------:R-:W-:-:S02]  /*0190*/  IMAD R2, R2, 0x1000, R3 ;  /* 0x0000100002027824 */ /* 0x000fc400078e0203 */
[----:B------:R-:W-:Y:S02]  /*01a0*/  IMAD R4, R4, 0x1000, R5 ;  /* 0x0000100004047824 */ /* 0x000fe400078e0205 */
[----:B------:R-:W-:Y:S01]  /*01b0*/  IMAD.SHL.U32 R8, R10, 0x4, RZ ;  /* 0x000000040a087824 */ /* 0x000fe200078e00ff */
[----:B------:R-:W-:Y:S02]  /*01c0*/  SHF.R.U32.HI R3, RZ, 0x13, R2 ;  /* 0x00000013ff037819 */ /* 0x000fe40000011602 */
[----:B------:R-:W-:Y:S02]  /*01d0*/  SHF.R.U32.HI R5, RZ, 0x13, R4 ;  /* 0x00000013ff057819 */ /* 0x000fe40000011604 */
[----:B------:R-:W-:Y:S02]  /*01e0*/  LOP3.LUT R3, R2, R3, RZ, 0x3c, !PT ;  /* 0x0000000302037212 */ /* 0x000fe400078e3cff */
[----:B------:R-:W-:Y:S02]  /*01f0*/  LOP3.LUT R5, R4, R5, RZ, 0x3c, !PT ;  /* 0x0000000504057212 */ /* 0x000fe400078e3cff */
[----:B------:R-:W-:Y:S01]  /*0200*/  SHF.L.U64.HI R10, R10, 0x2, R13 ;  /* 0x000000020a0a7819 */ /* 0x000fe2000001020d */
[C---:B------:R-:W-:Y:S01]  /*0210*/  IMAD.SHL.U32 R2, R3.reuse, 0x20, RZ ;  /* 0x0000002003027824 */ /* 0x040fe200078e00ff */
[----:B------:R-:W-:Y:S01]  /*0220*/  LOP3.LUT R3, R3, 0xc761c23c, RZ, 0x3c, !PT ;  /* 0xc761c23c03037812 */ /* 0x000fe200078e3cff */
[C---:B------:R-:W-:Y:S01]  /*0230*/  IMAD.SHL.U32 R4, R5.reuse, 0x20, RZ ;  /* 0x0000002005047824 */ /* 0x040fe200078e00ff */
[----:B------:R-:W-:-:S02]  /*0240*/  LOP3.LUT R5, R5, 0xc761c23c, RZ, 0x3c, !PT ;  /* 0xc761c23c05057812 */ /* 0x000fc400078e3cff */
[----:B------:R-:W-:Y:S02]  /*0250*/  LOP3.LUT R2, R2, 0xec384780, RZ, 0x3c, !PT ;  /* 0xec38478002027812 */ /* 0x000fe400078e3cff */
[----:B------:R-:W-:-:S03]  /*0260*/  LOP3.LUT R4, R4, 0xec384780, RZ, 0x3c, !PT ;  /* 0xec38478004047812 */ /* 0x000fc600078e3cff */
[----:B------:R-:W-:Y:S01]  /*0270*/  IMAD.IADD R2, R3, 0x1, R2 ;  /* 0x0000000103027824 */ /* 0x000fe200078e0202 */
[----:B------:R-:W-:-:S03]  /*0280*/  IADD3 R4, PT, PT, R5, R4, RZ ;  /* 0x0000000405047210 */ /* 0x000fc60007ffe0ff */
[C---:B------:R-:W-:Y:S01]  /*0290*/  VIADD R3, R2.reuse, 0xe9f8cc1d ;  /* 0xe9f8cc1d02037836 */ /* 0x040fe20000000000 */
[----:B------:R-:W-:Y:S01]  /*02a0*/  LEA R2, R2, 0xaccf6200, 0x9 ;  /* 0xaccf620002027811 */ /* 0x000fe200078e48ff */
[C---:B------:R-:W-:Y:S01]  /*02b0*/  VIADD R5, R4.reuse, 0xe9f8cc1d ;  /* 0xe9f8cc1d04057836 */ /* 0x040fe20000000000 */
[----:B------:R-:W-:Y:S02]  /*02c0*/  LEA R4, R4, 0xaccf6200, 0x9 ;  /* 0xaccf620004047811 */ /* 0x000fe400078e48ff */
[----:B------:R-:W-:Y:S02]  /*02d0*/  LOP3.LUT R2, R3, R2, RZ, 0x3c, !PT ;  /* 0x0000000203027212 */ /* 0x000fe400078e3cff */
[----:B------:R-:W-:-:S03]  /*02e0*/  LOP3.LUT R4, R5, R4, RZ, 0x3c, !PT ;  /* 0x0000000405047212 */ /* 0x000fc600078e3cff */
[----:B------:R-:W-:Y:S02]  /*02f0*/  IMAD R2, R2, 0x8, R2 ;  /* 0x0000000802027824 */ /* 0x000fe400078e0202 */
[----:B------:R-:W-:Y:S02]  /*0300*/  IMAD R4, R4, 0x8, R4 ;  /* 0x0000000804047824 */ /* 0x000fe400078e0204 */
[----:B------:R-:W-:Y:S02]  /*0310*/  VIADD R2, R2, 0xfd7046c5 ;  /* 0xfd7046c502027836 */ /* 0x000fe40000000000 */
[----:B------:R-:W-:-:S03]  /*0320*/  VIADD R4, R4, 0xfd7046c5 ;  /* 0xfd7046c504047836 */ /* 0x000fc60000000000 */
[----:B------:R-:W-:Y:S02]  /*0330*/  SHF.R.U32.HI R3, RZ, 0x10, R2 ;  /* 0x00000010ff037819 */ /* 0x000fe40000011602 */
[----:B------:R-:W-:Y:S02]  /*0340*/  SHF.R.U32.HI R5, RZ, 0x10, R4 ;  /* 0x00000010ff057819 */ /* 0x000fe40000011604 */
[----:B------:R-:W-:Y:S02]  /*0350*/  LOP3.LUT R3, R2, 0xb55a4f09, R3, 0x96, !PT ;  /* 0xb55a4f0902037812 */ /* 0x000fe400078e9603 */
[----:B------:R-:W-:-:S03]  /*0360*/  LOP3.LUT R4, R4, 0xb55a4f09, R5, 0x96, !PT ;  /* 0xb55a4f0904047812 */ /* 0x000fc600078e9605 */
[----:B------:R-:W-:-:S04]  /*0370*/  IMAD.HI.U32 R2, R3, 0x3, RZ ;  /* 0x0000000303027827 */ /* 0x000fc800078e00ff */
[----:B------:R-:W-:-:S04]  /*0380*/  IMAD.HI.U32 R7, R4, 0x3, RZ ;  /* 0x0000000304077827 */ /* 0x000fc800078e00ff */
[----:B------:R-:W-:Y:S01]  /*0390*/  IMAD.IADD R5, R3, 0x1, -R2 ;  /* 0x0000000103057824 */ /* 0x000fe200078e0a02 */
[----:B------:R-:W-:-:S04]  /*03a0*/  IADD3 R6, PT, PT, R4, -R7, RZ ;  /* 0x8000000704067210 */ /* 0x000fc80007ffe0ff */
[----:B------:R-:W-:Y:S02]  /*03b0*/  LEA.HI R5, R5, R2, RZ, 0x1f ;  /* 0x0000000205057211 */ /* 0x000fe400078ff8ff */
[----:B------:R-:W-:Y:S02]  /*03c0*/  LEA.HI R6, R6, R7, RZ, 0x1f ;  /* 0x0000000706067211 */ /* 0x000fe400078ff8ff */
[----:B------:R-:W-:Y:S02]  /*03d0*/  SHF.R.U32.HI R2, RZ, 0x1e, R5 ;  /* 0x0000001eff027819 */ /* 0x000fe40000011605 */
[----:B------:R-:W-:-:S03]  /*03e0*/  SHF.R.U32.HI R5, RZ, 0x1e, R6 ;  /* 0x0000001eff057819 */ /* 0x000fc60000011606 */
[----:B------:R-:W-:Y:S02]  /*03f0*/  IMAD R2, R2, -0x7fffffff, R3 ;  /* 0x8000000102027824 */ /* 0x000fe400078e0203 */
[----:B------:R-:W-:-:S03]  /*0400*/  IMAD R5, R5, -0x7fffffff, R4 ;  /* 0x8000000105057824 */ /* 0x000fc600078e0204 */
[----:B------:R-:W-:Y:S02]  /*0410*/  VIMNMX.U32 R2, PT, PT, R2, 0x1, !PT ;  /* 0x0000000102027848 */ /* 0x000fe40007fe0000 */
[----:B------:R-:W-:-:S03]  /*0420*/  VIMNMX.U32 R5, PT, PT, R5, 0x1, !PT ;  /* 0x0000000105057848 */ /* 0x000fc60007fe0000 */
[----:B------:R-:W-:-:S04]  /*0430*/  IMAD.HI.U32 R3, R2, 0x5e4789c9, RZ ;  /* 0x5e4789c902037827 */ /* 0x000fc800078e00ff */
[----:B------:R-:W-:Y:S01]  /*0440*/  IMAD.HI.U32 R4, R5, 0x5e4789c9, RZ ;  /* 0x5e4789c905047827 */ /* 0x000fe200078e00ff */
[----:B------:R-:W-:-:S04]  /*0450*/  SHF.R.U32.HI R3, RZ, 0xe, R3 ;  /* 0x0000000eff037819 */ /* 0x000fc80000011603 */
[----:B------:R-:W-:Y:S01]  /*0460*/  SHF.R.U32.HI R4, RZ, 0xe, R4 ;  /* 0x0000000eff047819 */ /* 0x000fe20000011604 */
[C---:B------:R-:W-:Y:S02]  /*0470*/  IMAD R2, R3.reuse, -0xadc8, R2 ;  /* 0xffff523803027824 */ /* 0x040fe400078e0202 */
[----:B------:R-:W-:Y:S02]  /*0480*/  IMAD R3, R3, 0xd47, RZ ;  /* 0x00000d4703037824 */ /* 0x000fe400078e02ff */
[----:B------:R-:W-:Y:S02]  /*0490*/  IMAD R5, R4, -0xadc8, R5 ;  /* 0xffff523804057824 */ /* 0x000fe400078e0205 */
[----:B------:R-:W-:Y:S02]  /*04a0*/  IMAD R2, R2, 0xbc8f, RZ ;  /* 0x0000bc8f02027824 */ /* 0x000fe400078e02ff */
[----:B------:R-:W-:Y:S02]  /*04b0*/  IMAD R7, R4, 0xd47, RZ ;  /* 0x00000d4704077824 */ /* 0x000fe400078e02ff */
[----:B------:R-:W-:Y:S01]  /*04c0*/  IMAD R4, R5, 0xbc8f, RZ ;  /* 0x0000bc8f05047824 */ /* 0x000fe200078e02ff */
[----:B------:R-:W-:-:S02]  /*04d0*/  ISETP.GE.U32.AND P0, PT, R2, R3, PT ;  /* 0x000000030200720c */ /* 0x000fc40003f06070 */
[----:B------:R-:W-:Y:S02]  /*04e0*/  LOP3.LUT R5, R3, 0x7fffffff, RZ, 0x3c, !PT ;  /* 0x7fffffff03057812 */ /* 0x000fe400078e3cff */
[----:B------:R-:W-:Y:S02]  /*04f0*/  ISETP.GE.U32.AND P1, PT, R4, R7, PT ;  /* 0x000000070400720c */ /* 0x000fe40003f26070 */
[----:B------:R-:W-:-:S07]  /*0500*/  LOP3.LUT R9, R7, 0x7fffffff, RZ, 0x3c, !PT ;  /* 0x7fffffff07097812 */ /* 0x000fce00078e3cff */
[----:B------:R-:W-:-:S04]  /*0510*/  @P0 IMAD.MOV R5, RZ, RZ, -R3 ;  /* 0x000000ffff050224 */ /* 0x000fc800078e0a03 */
[----:B------:R-:W-:Y:S02]  /*0520*/  @P1 IMAD.MOV R9, RZ, RZ, -R7 ;  /* 0x000000ffff091224 */ /* 0x000fe400078e0a07 */
[----:B------:R-:W-:Y:S02]  /*0530*/  IMAD.IADD R5, R2, 0x1, R5 ;  /* 0x0000000102057824 */ /* 0x000fe400078e0205 */
[----:B------:R-:W-:Y:S02]  /*0540*/  IMAD.IADD R9, R4, 0x1, R9 ;  /* 0x0000000104097824 */ /* 0x000fe400078e0209 */
[----:B------:R-:W-:-:S04]  /*0550*/  IMAD.HI.U32 R2, R5, -0x4370ec6f, RZ ;  /* 0xbc8f139105027827 */ /* 0x000fc800078e00ff */
[----:B------:R-:W-:Y:S01]  /*0560*/  IMAD.HI.U32 R3, R9, -0x4370ec6f, RZ ;  /* 0xbc8f139109037827 */ /* 0x000fe200078e00ff */
[----:B------:R-:W-:-:S04]  /*0570*/  SHF.R.U32.HI R2, RZ, 0xf, R2 ;  /* 0x0000000fff027819 */ /* 0x000fc80000011602 */
[----:B------:R-:W-:Y:S01]  /*0580*/  SHF.R.U32.HI R4, RZ, 0xf, R3 ;  /* 0x0000000fff047819 */ /* 0x000fe20000011603 */
[C---:B------:R-:W-:Y:S02]  /*0590*/  IMAD R3, R2.reuse, -0xadc8, R5 ;  /* 0xffff523802037824 */ /* 0x040fe400078e0205 */
[----:B------:R-:W-:Y:S02]  /*05a0*/  IMAD R2, R2, 0xd47, RZ ;  /* 0x00000d4702027824 */ /* 0x000fe400078e02ff */
[----:B------:R-:W-:Y:S02]  /*05b0*/  IMAD R3, R3, 0xbc8f, RZ ;  /* 0x0000bc8f03037824 */ /* 0x000fe400078e02ff */
[----:B------:R-:W-:Y:S01]  /*05c0*/  IMAD R6, R4, -0xadc8, R9 ;  /* 0xffff523804067824 */ /* 0x000fe200078e0209 */
[----:B------:R-:W-:Y:S01]  /*05d0*/  LOP3.LUT R0, R2, 0x7fffffff, RZ, 0x3c, !PT ;  /* 0x7fffffff02007812 */ /* 0x000fe200078e3cff */
[----:B------:R-:W-:Y:S01]  /*05e0*/  IMAD R7, R4, 0xd47, RZ ;  /* 0x00000d4704077824 */ /* 0x000fe200078e02ff */
[----:B------:R-:W-:Y:S01]  /*05f0*/  ISETP.GE.U32.AND P0, PT, R3, R2, PT ;  /* 0x000000020300720c */ /* 0x000fe20003f06070 */
[----:B------:R-:W-:-:S03]  /*0600*/  IMAD R4, R6, 0xbc8f, RZ ;  /* 0x0000bc8f06047824 */ /* 0x000fc600078e02ff */
[----:B------:R-:W-:Y:S02]  /*0610*/  LOP3.LUT R11, R7, 0x7fffffff, RZ, 0x3c, !PT ;  /* 0x7fffffff070b7812 */ /* 0x000fe400078e3cff */
[----:B------:R-:W-:-:S07]  /*0620*/  ISETP.GE.U32.AND P1, PT, R4, R7, PT ;  /* 0x000000070400720c */ /* 0x000fce0003f26070 */
[----:B------:R-:W-:Y:S01]  /*0630*/  @P0 IMAD.MOV R0, RZ, RZ, -R2 ;  /* 0x000000ffff000224 */ /* 0x000fe200078e0a02 */
[----:B0-----:R-:W-:-:S04]  /*0640*/  IADD3 R6, P0, PT, R8, UR10, RZ ;  /* 0x0000000a08067c10 */ /* 0x001fc8000ff1e0ff */
[----:B------:R-:W-:Y:S01]  /*0650*/  IADD3 R2, PT, PT, R3, -0x1, R0 ;  /* 0xffffffff03027810 */ /* 0x000fe20007ffe000 */
[----:B------:R-:W-:Y:S01]  /*0660*/  VIADD R0, R5, 0xffffffff ;  /* 0xffffffff05007836 */ /* 0x000fe20000000000 */
[----:B------:R-:W-:Y:S01]  /*0670*/  @P1 IADD3 R11, PT, PT, -R7, RZ, RZ ;  /* 0x000000ff070b1210 */ /* 0x000fe20007ffe1ff */
[----:B------:R-:W-:Y:S01]  /*0680*/  VIADD R3, R9, 0xffffffff ;  /* 0xffffffff09037836 */ /* 0x000fe20000000000 */
[----:B------:R-:W-:Y:S02]  /*0690*/  I2FP.F32.U32 R2, R2 ;  /* 0x0000000200027245 */ /* 0x000fe40000201000 */
[----:B------:R-:W-:Y:S02]  /*06a0*/  IADD3 R4, PT, PT, R4, -0x1, R11 ;  /* 0xffffffff04047810 */ /* 0x000fe40007ffe00b */
[----:B------:R-:W-:Y:S01]  /*06b0*/  I2FP.F32.U32 R0, R0 ;  /* 0x0000000000007245 */ /* 0x000fe20000201000 */
[----:B------:R-:W-:Y:S01]  /*06c0*/  FFMA R11, R2, 4.6566128730773925781e-10, RZ ;  /* 0x30000000020b7823 */ /* 0x000fe200000000ff */
[----:B---3--:R-:W-:-:S02]  /*06d0*/  IADD3 R8, P1, PT, R8, UR12, RZ ;  /* 0x0000000c08087c10 */ /* 0x008fc4000ff3e0ff */
[----:B------:R-:W-:Y:S01]  /*06e0*/  I2FP.F32.U32 R3, R3 ;  /* 0x0000000300037245 */ /* 0x000fe20000201000 */
[----:B------:R-:W-:Y:S01]  /*06f0*/  FFMA R5, R0, 4.6566128730773925781e-10, RZ ;  /* 0x3000000000057823 */ /* 0x000fe200000000ff */
[----:B------:R-:W-:Y:S02]  /*0700*/  I2FP.F32.U32 R4, R4 ;  /* 0x0000000400047245 */ /* 0x000fe40000201000 */
[C---:B------:R-:W-:Y:S01]  /*0710*/  IADD3.X R7, PT, PT, R10.reuse, UR11, RZ, P0, !PT ;  /* 0x0000000b0a077c10 */ /* 0x040fe200087fe4ff */
[----:B------:R-:W-:Y:S01]  /*0720*/  FFMA R3, R3, 4.6566128730773925781e-10, RZ ;  /* 0x3000000003037823 */ /* 0x000fe200000000ff */
[----:B------:R-:W-:Y:S01]  /*0730*/  IADD3.X R9, PT, PT, R10, UR13, RZ, P1, !PT ;  /* 0x0000000d0a097c10 */ /* 0x000fe20008ffe4ff */
[----:B------:R-:W-:Y:S02]  /*0740*/  FFMA R13, R4, 4.6566128730773925781e-10, RZ ;  /* 0x30000000040d7823 */ /* 0x000fe400000000ff */
[----:B------:R-:W-:Y:S04]  /*0750*/  STG.E desc[UR8][R6.64], R5 ;  /* 0x0000000506007986 */ /* 0x000fe8000c101908 */
[----:B------:R-:W-:Y:S04]  /*0760*/  STG.E desc[UR8][R8.64], R11 ;  /* 0x0000000b08007986 */ /* 0x000fe8000c101908 */
[----:B------:R-:W-:Y:S04]  /*0770*/  STG.E desc[UR8][R6.64+0x400], R3 ;  /* 0x0004000306007986 */ /* 0x000fe8000c101908 */
[----:B------:R-:W-:Y:S01]  /*0780*/  STG.E desc[UR8][R8.64+0x400], R13 ;  /* 0x0004000d08007986 */ /* 0x000fe2000c101908 */
[----:B------:R-:W-:Y:S05]  /*0790*/  EXIT ;  /* 0x000000000000794d */ /* 0x000fea0003800000 */
.L_x_0:
[----:B------:R-:W0:Y:S01]  /*07a0*/  S2R R4, SR_TID.X ;  /* 0x0000000000047919 */ /* 0x000e220000002100 */
[----:B------:R-:W1:Y:S01]  /*07b0*/  LDC R5, c[0x0][0x360] ;  /* 0x0000d800ff057b82 */ /* 0x000e620000000800 */
[----:B------:R-:W-:Y:S01]  /*07c0*/  USHF.R.S32.HI UR5, URZ, 0x1f, UR4 ;  /* 0x0000001fff057899 */ /* 0x000fe20008011404 */
[----:B------:R-:W-:Y:S05]  /*07d0*/  BSSY.RECONVERGENT B0, `(.L_x_1) ;  /* 0x0000046000007945 */ /* 0x000fea0003800200 */
[----:B------:R-:W-:Y:S02]  /*07e0*/  IMAD.U32 R3, RZ, RZ, UR5 ;  /* 0x00000005ff037e24 */ /* 0x000fe4000f8e00ff */
[C---:B0-----:R-:W-:Y:S01]  /*07f0*/  VIADD R2, R4.reuse, 0x100 ;  /* 0x0000010004027836 */ /* 0x041fe20000000000 */
[----:B------:R-:W-:-:S04]  /*0800*/  ISETP.LT.U32.AND P1, PT, R4, UR4, PT ;  /* 0x0000000404007c0c */ /* 0x000fc8000bf21070 */
[----:B------:R-:W-:Y:S01]  /*0810*/  ISETP.LT.U32.AND P0, PT, R2, UR4, PT ;  /* 0x0000000402007c0c */ /* 0x000fe2000bf01070 */
[----:B------:R-:W-:-:S03]  /*0820*/  IMAD.U32 R2, RZ, RZ, UR5 ;  /* 0x00000005ff027e24 */ /* 0x000fc6000f8e00ff */
[----:B------:R-:W-:Y:S01]  /*0830*/  ISETP.GT.AND.EX P0, PT, R3, RZ, PT, P0 ;  /* 0x000000ff0300720c */ /* 0x000fe20003f04300 */
[----:B-1----:R-:W-:Y:S01]  /*0840*/  IMAD R3, R5, UR10, R4 ;  /* 0x0000000a05037c24 */ /* 0x002fe2000f8e0204 */
[----:B------:R-:W-:-:S13]  /*0850*/  ISETP.GT.AND.EX P1, PT, R2, RZ, PT, P1 ;  /* 0x000000ff0200720c */ /* 0x000fda0003f24310 */
[----:B------:R-:W-:Y:S05]  /*0860*/  @!P1 BRA `(.L_x_2) ;  /* 0x0000000000f09947 */ /* 0x000fea0003800000 */
[----:B------:R-:W0:Y:S01]  /*0870*/  LDCU UR14, c[0x0][0x398] ;  /* 0x00007300ff0e77ac */ /* 0x000e220008000800 */
[----:B------:R-:W-:Y:S01]  /*0880*/  IADD3 R6, P2, PT, R4, UR6, RZ ;  /* 0x0000000604067c10 */ /* 0x000fe2000ff5e0ff */
[----:B------:R-:W1:Y:S01]  /*0890*/  LDC R10, c[0x0][0x370] ;  /* 0x0000dc00ff0a7b82 */ /* 0x000e620000000800 */
[----:B------:R-:W2:Y:S03]  /*08a0*/  LDCU.64 UR10, c[0x0][0x388] ;  /* 0x00007100ff0a77ac */ /* 0x000ea60008000a00 */
[----:B------:R-:W-:Y:S01]  /*08b0*/  IMAD.X R13, RZ, RZ, UR7, P2 ;  /* 0x00000007ff0d7e24 */ /* 0x000fe200090e06ff */
[----:B------:R-:W3:Y:S01]  /*08c0*/  LDCU.64 UR12, c[0x0][0x390] ;  /* 0x00007200ff0c77ac */ /* 0x000ee20008000a00 */
[----:B------:R-:W-:-:S03]  /*08d0*/  IMAD.SHL.U32 R8, R6, 0x4, RZ ;  /* 0x0000000406087824 */ /* 0x000fc600078e00ff */
[----:B------:R-:W-:Y:S01]  /*08e0*/  SHF.L.U64.HI R13, R6, 0x2, R13 ;  /* 0x00000002060d7819 */ /* 0x000fe2000001020d */
[----:B0-----:R-:W-:-:S04]  /*08f0*/  VIADD R0, R3, UR14 ;  /* 0x0000000e03007c36 */ /* 0x001fc80008000000 */
[----:B------:R-:W-:-:S05]  /*0900*/  IMAD R0, R0, 0x1000, R0 ;  /* 0x0000100000007824 */ /* 0x000fca00078e0200 */
[----:B------:R-:W-:-:S04]  /*0910*/  IADD3 R0, PT, PT, R0, 0x7ed55d16, RZ ;  /* 0x7ed55d1600007810 */ /* 0x000fc80007ffe0ff */
[----:B------:R-:W-:-:S04]  /*0920*/  SHF.R.U32.HI R7, RZ, 0x13, R0 ;  /* 0x00000013ff077819 */ /* 0x000fc80000011600 */
[----:B------:R-:W-:-:S05]  /*0930*/  LOP3.LUT R7, R0, R7, RZ, 0x3c, !PT ;  /* 0x0000000700077212 */ /* 0x000fca00078e3cff */
[C---:B------:R-:W-:Y:S01]  /*0940*/  IMAD.SHL.U32 R0, R7.reuse, 0x20, RZ ;  /* 0x0000002007007824 */ /* 0x040fe200078e00ff */
[----:B------:R-:W-:-:S04]  /*0950*/  LOP3.LUT R7, R7, 0xc761c23c, RZ, 0x3c, !PT ;  /* 0xc761c23c07077812 */ /* 0x000fc800078e3cff */
[----:B------:R-:W-:-:S05]  /*0960*/  LOP3.LUT R0, R0, 0xec384780, RZ, 0x3c, !PT ;  /* 0xec38478000007812 */ /* 0x000fca00078e3cff */
[----:B------:R-:W-:-:S04]  /*0970*/  IMAD.IADD R0, R7, 0x1, R0 ;  /* 0x0000000107007824 */ /* 0x000fc800078e0200 */
[C---:B------:R-:W-:Y:S01]  /*0980*/  VIADD R2, R0.reuse, 0xe9f8cc1d ;  /* 0xe9f8cc1d00027836 */ /* 0x040fe20000000000 */
[----:B------:R-:W-:-:S04]  /*0990*/  LEA R7, R0, 0xaccf6200, 0x9 ;  /* 0xaccf620000077811 */ /* 0x000fc800078e48ff */
[----:B------:R-:W-:-:S05]  /*09a0*/  LOP3.LUT R2, R2, R7, RZ, 0x3c, !PT ;  /* 0x0000000702027212 */ /* 0x000fca00078e3cff */
[----:B------:R-:W-:-:S04]  /*09b0*/  IMAD R2, R2, 0x8, R2 ;  /* 0x0000000802027824 */ /* 0x000fc800078e0202 */
[----:B------:R-:W-:-:S05]  /*09c0*/  VIADD R2, R2, 0xfd7046c5 ;  /* 0xfd7046c502027836 */ /* 0x000fca0000000000 */
[----:B------:R-:W-:-:S04]  /*09d0*/  SHF.R.U32.HI R7, RZ, 0x10, R2 ;  /* 0x00000010ff077819 */ /* 0x000fc80000011602 */
[----:B------:R-:W-:-:S05]  /*09e0*/  LOP3.LUT R7, R2, 0xb55a4f09, R7, 0x96, !PT ;  /* 0xb55a4f0902077812 */ /* 0x000fca00078e9607 */
[----:B------:R-:W-:-:S04]  /*09f0*/  IMAD.HI.U32 R0, R7, 0x3, RZ ;  /* 0x0000000307007827 */ /* 0x000fc800078e00ff */
[----:B------:R-:W-:-:S05]  /*0a00*/  IMAD.IADD R9, R7, 0x1, -R0 ;  /* 0x0000000107097824 */ /* 0x000fca00078e0a00 */
[----:B------:R-:W-:-:S04]  /*0a10*/  LEA.HI R9, R9, R0, RZ, 0x1f ;  /* 0x0000000009097211 */ /* 0x000fc800078ff8ff */
[----:B------:R-:W-:-:S05]  /*0a20*/  SHF.R.U32.HI R0, RZ, 0x1e, R9 ;  /* 0x0000001eff007819 */ /* 0x000fca0000011609 */
[----:B------:R-:W-:-:S05]  /*0a30*/  IMAD R0, R0, -0x7fffffff, R7 ;  /* 0x8000000100007824 */ /* 0x000fca00078e0207 */
[----:B------:R-:W-:-:S05]  /*0a40*/  VIMNMX.U32 R0, PT, PT, R0, 0x1, !PT ;  /* 0x0000000100007848 */ /* 0x000fca0007fe0000 */
[----:B------:R-:W-:-:S05]  /*0a50*/  IMAD.HI.U32 R2, R0, 0x5e4789c9, RZ ;  /* 0x5e4789c900027827 */ /* 0x000fca00078e00ff */
[----:B------:R-:W-:-:S05]  /*0a60*/  SHF.R.U32.HI R7, RZ, 0xe, R2 ;  /* 0x0000000eff077819 */ /* 0x000fca0000011602 */
[C---:B------:R-:W-:Y:S02]  /*0a70*/  IMAD R0, R7.reuse, -0xadc8, R0 ;  /* 0xffff523807007824 */ /* 0x040fe400078e0200 */
[----:B------:R-:W-:Y:S02]  /*0a80*/  IMAD R7, R7, 0xd47, RZ ;  /* 0x00000d4707077824 */ /* 0x000fe400078e02ff */
[----:B------:R-:W-:-:S03]  /*0a90*/  IMAD R0, R0, 0xbc8f, RZ ;  /* 0x0000bc8f00007824 */ /* 0x000fc600078e02ff */
[----:B------:R-:W-:Y:S02]  /*0aa0*/  LOP3.LUT R9, R7, 0x7fffffff, RZ, 0x3c, !PT ;  /* 0x7fffffff07097812 */ /* 0x000fe400078e3cff */
[----:B------:R-:W-:-:S13]  /*0ab0*/  ISETP.GE.U32.AND P1, PT, R0, R7, PT ;  /* 0x000000070000720c */ /* 0x000fda0003f26070 */
[----:B------:R-:W-:-:S05]  /*0ac0*/  @P1 IMAD.MOV R9, RZ, RZ, -R7 ;  /* 0x000000ffff091224 */ /* 0x000fca00078e0a07 */
[----:B------:R-:W-:-:S05]  /*0ad0*/  IADD3 R9, PT, PT, R0, R9, RZ ;  /* 0x0000000900097210 */ /* 0x000fca0007ffe0ff */
[----:B------:R-:W-:-:S05]  /*0ae0*/  IMAD.HI.U32 R0, R9, -0x4370ec6f, RZ ;  /* 0xbc8f139109007827 */ /* 0x000fca00078e00ff */
[----:B------:R-:W-:-:S05]  /*0af0*/  SHF.R.U32.HI R0, RZ, 0xf, R0 ;  /* 0x0000000fff007819 */ /* 0x000fca0000011600 */
[C---:B------:R-:W-:Y:S02]  /*0b00*/  IMAD R2, R0.reuse, -0xadc8, R9 ;  /* 0xffff523800027824 */ /* 0x040fe400078e0209 */
[----:B------:R-:W-:Y:S02]  /*0b10*/  IMAD R7, R0, 0xd47, RZ ;  /* 0x00000d4700077824 */ /* 0x000fe400078e02ff */
[----:B------:R-:W-:Y:S02]  /*0b20*/  IMAD R2, R2, 0xbc8f, RZ ;  /* 0x0000bc8f02027824 */ /* 0x000fe400078e02ff */
[----:B------:R-:W-:Y:S01]  /*0b30*/  VIADD R0, R9, 0xffffffff ;  /* 0xffffffff09007836 */ /* 0x000fe20000000000 */
[----:B------:R-:W-:Y:S02]  /*0b40*/  LOP3.LUT R11, R7, 0x7fffffff, RZ, 0x3c, !PT ;  /* 0x7fffffff070b7812 */ /* 0x000fe400078e3cff */
[----:B------:R-:W-:Y:S02]  /*0b50*/  ISETP.GE.U32.AND P1, PT, R2, R7, PT ;  /* 0x000000070200720c */ /* 0x000fe40003f26070 */
[----:B------:R-:W-:-:S11]  /*0b60*/  I2FP.F32.U32 R0, R0 ;  /* 0x0000000000007245 */ /* 0x000fd60000201000 */
[----:B------:R-:W-:Y:S01]  /*0b70*/  @P1 IMAD.MOV R11, RZ, RZ, -R7 ;  /* 0x000000ffff0b1224 */ /* 0x000fe200078e0a07 */
[C---:B--2---:R-:W-:Y:S02]  /*0b80*/  IADD3 R6, P1, PT, R8.reuse, UR10, RZ ;  /* 0x0000000a08067c10 */ /* 0x044fe4000ff3e0ff */
[----:B---3--:R-:W-:Y:S02]  /*0b90*/  IADD3 R8, P2, PT, R8, UR12, RZ ;  /* 0x0000000c08087c10 */ /* 0x008fe4000ff5e0ff */
[----:B------:R-:W-:Y:S01]  /*0ba0*/  IADD3 R2, PT, PT, R2, -0x1, R11 ;  /* 0xffffffff02027810 */ /* 0x000fe20007ffe00b */
[----:B------:R-:W-:Y:S01]  /*0bb0*/  FFMA R11, R0, 4.6566128730773925781e-10, RZ ;  /* 0x30000000000b7823 */ /* 0x000fe200000000ff */
[----:B------:R-:W-:Y:S01]  /*0bc0*/  IADD3.X R7, PT, PT, R13, UR11, RZ, P1, !PT ;  /* 0x0000000b0d077c10 */ /* 0x000fe20008ffe4ff */
[----:B-1----:R-:W-:Y:S01]  /*0bd0*/  IMAD R0, R5, R10, UR14 ;  /* 0x0000000e05007e24 */ /* 0x002fe2000f8e020a */
[----:B------:R-:W-:Y:S02]  /*0be0*/  I2FP.F32.U32 R2, R2 ;  /* 0x0000000200027245 */ /* 0x000fe40000201000 */
[----:B------:R-:W-:Y:S01]  /*0bf0*/  IADD3.X R9, PT, PT, R13, UR13, RZ, P2, !PT ;  /* 0x0000000d0d097c10 */ /* 0x000fe200097fe4ff */
[----:B------:R0:W-:Y:S02]  /*0c00*/  STG.E desc[UR8][R6.64], R11 ;  /* 0x0000000b06007986 */ /* 0x0001e4000c101908 */
[----:B------:R-:W-:-:S05]  /*0c10*/  FFMA R13, R2, 4.6566128730773925781e-10, RZ ;  /* 0x30000000020d7823 */ /* 0x000fca00000000ff */
[----:B------:R0:W-:Y:S02]  /*0c20*/  STG.E desc[UR8][R8.64], R13 ;  /* 0x0000000d08007986 */ /* 0x0001e4000c101908 */
.L_x_2:
[----:B------:R-:W-:Y:S05]  /*0c30*/  BSYNC.RECONVERGENT B0 ;  /* 0x0000000000007941 */ /* 0x000fea0003800200 */
.L_x_1:
[----:B------:R-:W-:Y:S05]  /*0c40*/  @!P0 EXIT ;  /* 0x000000000000894d */ /* 0x000fea0003800000 */
[----:B------:R-:W-:Y:S01]  /*0c50*/  IMAD.IADD R0, R3, 0x1, R0 ;  /* 0x0000000103007824 */ /* 0x000fe200078e0200 */
[----:B------:R-:W1:Y:S01]  /*0c60*/  LDCU.64 UR4, c[0x0][0x388] ;  /* 0x00007100ff0477ac */ /* 0x000e620008000a00 */
[----:B------:R-:W-:Y:S02]  /*0c70*/  IADD3 R4, P1, PT, R4, UR6, RZ ;  /* 0x0000000604047c10 */ /* 0x000fe4000ff3e0ff */
[----:B------:R-:W-:Y:S01]  /*0c80*/  IMAD R0, R0, 0x1000, R0 ;  /* 0x0000100000007824 */ /* 0x000fe200078e0200 */
[----:B------:R-:W2:Y:S02]  /*0c90*/  LDCU.64 UR10, c[0x0][0x390] ;  /* 0x00007200ff0a77ac */ /* 0x000ea40008000a00 */
[----:B0-----:R-:W-:Y:S02]  /*0ca0*/  IMAD.X R9, RZ, RZ, UR7, P1 ;  /* 0x00000007ff097e24 */ /* 0x001fe400088e06ff */
[----:B------:R-:W-:Y:S01]  /*0cb0*/  IADD3 R0, PT, PT, R0, 0x7ed55d16, RZ ;  /* 0x7ed55d1600007810 */ /* 0x000fe20007ffe0ff */
[----:B------:R-:W-:-:S02]  /*0cc0*/  IMAD.SHL.U32 R6, R4, 0x4, RZ ;  /* 0x0000000404067824 */ /* 0x000fc400078e00ff */
[----:B------:R-:W-:Y:S02]  /*0cd0*/  SHF.L.U64.HI R9, R4, 0x2, R9 ;  /* 0x0000000204097819 */ /* 0x000fe40000010209 */
        /* <DEDUP_REMOVED lines=26> */
[----:B------:R-:W-:-:S05]  /*0e80*/  @P0 IADD3 R5, PT, PT, -R3, RZ, RZ ;  /* 0x000000ff03050210 */ /* 0x000fca0007ffe1ff */
[----:B------:R-:W-:-:S04]  /*0e90*/  IMAD.IADD R5, R0, 0x1, R5 ;  /* 0x0000000100057824 */ /* 0x000fc800078e0205 */
        /* <DEDUP_REMOVED lines=10> */
[----:B-1----:R-:W-:Y:S01]  /*0f40*/  IADD3 R4, P0, PT, R6, UR4, RZ ;  /* 0x0000000406047c10 */ /* 0x002fe2000ff1e0ff */
[----:B------:R-:W-:Y:S01]  /*0f50*/  FFMA R3, R0, 4.6566128730773925781e-10, RZ ;  /* 0x3000000000037823 */ /* 0x000fe200000000ff */
[----:B--2---:R-:W-:Y:S02]  /*0f60*/  IADD3 R6, P1, PT, R6, UR10, RZ ;  /* 0x0000000a06067c10 */ /* 0x004fe4000ff3e0ff */
[----:B------:R-:W-:Y:S02]  /*0f70*/  IADD3 R2, PT, PT, R2, -0x1, R7 ;  /* 0xffffffff02027810 */ /* 0x000fe40007ffe007 */
[C---:B------:R-:W-:Y:S02]  /*0f80*/  IADD3.X R5, PT, PT, R9.reuse, UR5, RZ, P0, !PT ;  /* 0x0000000509057c10 */ /* 0x040fe400087fe4ff */
[----:B------:R-:W-:Y:S02]  /*0f90*/  I2FP.F32.U32 R2, R2 ;  /* 0x0000000200027245 */ /* 0x000fe40000201000 */
[----:B------:R-:W-:Y:S01]  /*0fa0*/  IADD3.X R7, PT, PT, R9, UR11, RZ, P1, !PT ;  /* 0x0000000b09077c10 */ /* 0x000fe20008ffe4ff */
[----:B------:R-:W-:Y:S02]  /*0fb0*/  STG.E desc[UR8][R4.64+0x400], R3 ;  /* 0x0004000304007986 */ /* 0x000fe4000c101908 */
[----:B------:R-:W-:-:S05]  /*0fc0*/  FFMA R9, R2, 4.6566128730773925781e-10, RZ ;  /* 0x3000000002097823 */ /* 0x000fca00000000ff */
[----:B------:R-:W-:Y:S01]  /*0fd0*/  STG.E desc[UR8][R6.64+0x400], R9 ;  /* 0x0004000906007986 */ /* 0x000fe2000c101908 */
[----:B------:R-:W-:Y:S05]  /*0fe0*/  EXIT ;  /* 0x000000000000794d */ /* 0x000fea0003800000 */
.L_x_3:
[----:B------:R-:W-:-:S00]  /*0ff0*/  BRA `(.L_x_3) ;  /* 0xfffffffc00fc7947 */ /* 0x000fc0000383ffff */
[----:B------:R-:W-:-:S00]  /*1000*/  NOP ;  /* 0x0000000000007918 */ /* 0x000fc00000000000 */
[----:B------:R-:W-:-:S00]  /*1010*/  NOP ;  /* 0x0000000000007918 */ /* 0x000fc00000000000 */
[----:B------:R-:W-:-:S00]  /*1020*/  NOP ;  /* 0x0000000000007918 */ /* 0x000fc00000000000 */
[----:B------:R-:W-:-:S00]  /*1030*/  NOP ;  /* 0x0000000000007918 */ /* 0x000fc00000000000 */
[----:B------:R-:W-:-:S00]  /*1040*/  NOP ;  /* 0x0000000000007918 */ /* 0x000fc00000000000 */
[----:B------:R-:W-:-:S00]  /*1050*/  NOP ;  /* 0x0000000000007918 */ /* 0x000fc00000000000 */
[----:B------:R-:W-:-:S00]  /*1060*/  NOP ;  /* 0x0000000000007918 */ /* 0x000fc00000000000 */
[----:B------:R-:W-:-:S00]  /*1070*/  NOP ;  /* 0x0000000000007918 */ /* 0x000fc00000000000 */
.L_x_7:


//--------------------- .text._ZN3cub18CUB_300001_SM_10006detail8for_each13static_kernelINS2_12policy_hub_t12policy_500_tEmN6thrust24THRUST_300001_SM_1000_NS8cuda_cub20__uninitialized_fill7functorINS7_10device_ptrIfEEfEEEEvT0_T1_ --------------------------
	.section	.text._ZN3cub18CUB_300001_SM_10006detail8for_each13static_kernelINS2_12policy_hub_t12policy_500_tEmN6thrust24THRUST_300001_SM_1000_NS8cuda_cub20__uninitialized_fill7functorINS7_10device_ptrIfEEfEEEEvT0_T1_,"ax",@progbits
	.align	128
        .global         _ZN3cub18CUB_300001_SM_10006detail8for_each13static_kernelINS2_12policy_hub_t12policy_500_tEmN6thrust24THRUST_300001_SM_1000_NS8cuda_cub20__uninitialized_fill7functorINS7_10device_ptrIfEEfEEEEvT0_T1_
        .type           _ZN3cub18CUB_300001_SM_10006detail8for_each13static_kernelINS2_12policy_hub_t12policy_500_tEmN6thrust24THRUST_300001_SM_1000_NS8cuda_cub20__uninitialized_fill7functorINS7_10device_ptrIfEEfEEEEvT0_T1_,@function
        .size           _ZN3cub18CUB_300001_SM_10006detail8for_each13static_kernelINS2_12policy_hub_t12policy_500_tEmN6thrust24THRUST_300001_SM_1000_NS8cuda_cub20__uninitialized_fill7functorINS7_10device_ptrIfEEfEEEEvT0_T1_,(.L_x_8 - _ZN3cub18CUB_300001_SM_10006detail8for_each13static_kernelINS2_12policy_hub_t12policy_500_tEmN6thrust24THRUST_300001_SM_1000_NS8cuda_cub20__uninitialized_fill7functorINS7_10device_ptrIfEEfEEEEvT0_T1_)
        .other          _ZN3cub18CUB_300001_SM_10006detail8for_each13static_kernelINS2_12policy_hub_t12policy_500_tEmN6thrust24THRUST_300001_SM_1000_NS8cuda_cub20__uninitialized_fill7functorINS7_10device_ptrIfEEfEEEEvT0_T1_,@"STO_CUDA_ENTRY STV_DEFAULT"
_ZN3cub18CUB_300001_SM_10006detail8for_each13static_kernelINS2_12policy_hub_t12policy_500_tEmN6thrust24THRUST_300001_SM_1000_NS8cuda_cub20__uninitialized_fill7functorINS7_10device_ptrIfEEfEEEEvT0_T1_:
.text._ZN3cub18CUB_300001_SM_10006detail8for_each13static_kernelINS2_12policy_hub_t12policy_500_tEmN6thrust24THRUST_300001_SM_1000_NS8cuda_cub20__uninitialized_fill7functorINS7_10device_ptrIfEEfEEEEvT0_T1_:
[----:B------:R-:W-:Y:S08]  /*0000*/  LDC R1, c[0x0][0x37c] ;  /* 0x0000df00ff017b82 */ /* 0x000ff00000000800 */
[----:B------:R-:W0:Y:S01]  /*0010*/  S2UR UR4, SR_CTAID.X ;  /* 0x00000000000479c3 */ /* 0x000e220000002500 */
[----:B------:R-:W1:Y:S01]  /*0020*/  LDCU.64 UR6, c[0x0][0x380] ;  /* 0x00007000ff0677ac */ /* 0x000e620008000a00 */
[----:B------:R-:W2:Y:S01]  /*0030*/  LDCU.64 UR8, c[0x0][0x358] ;  /* 0x00006b00ff0877ac */ /* 0x000ea20008000a00 */
[----:B0-----:R-:W-:-:S04]  /*0040*/  UIMAD.WIDE.U32 UR4, UR4, 0x200, URZ ;  /* 0x00000200040478a5 */ /* 0x001fc8000f8e00ff */
[----:B-1----:R-:W-:-:S04]  /*0050*/  UIADD3 UR6, UP0, UPT, -UR4, UR6, URZ ;  /* 0x0000000604067290 */ /* 0x002fc8000ff1e1ff */
[----:B------:R-:W-:Y:S02]  /*0060*/  UIADD3.X UR7, UPT, UPT, ~UR5, UR7, URZ, UP0, !UPT ;  /* 0x0000000705077290 */ /* 0x000fe400087fe5ff */
[----:B------:R-:W-:-:S04]  /*0070*/  UISETP.GE.U32.AND UP0, UPT, UR6, 0x200, UPT ;  /* 0x000002000600788c */ /* 0x000fc8000bf06070 */
[----:B------:R-:W-:-:S09]  /*0080*/  UISETP.GE.U32.AND.EX UP0, UPT, UR7, URZ, UPT, UP0 ;  /* 0x000000ff0700728c */ /* 0x000fd2000bf06100 */
[----:B--2---:R-:W-:Y:S05]  /*0090*/  BRA.U !UP0, `(.L_x_4) ;  /* 0x0000000108287547 */ /* 0x004fea000b800000 */
[----:B------:R-:W0:Y:S01]  /*00a0*/  S2R R0, SR_TID.X ;  /* 0x0000000000007919 */ /* 0x000e220000002100 */
[----:B------:R-:W1:Y:S01]  /*00b0*/  LDCU.64 UR6, c[0x0][0x388] ;  /* 0x00007100ff0677ac */ /* 0x000e620008000a00 */
[----:B------:R-:W2:Y:S01]  /*00c0*/  LDC R5, c[0x0][0x390] ;  /* 0x0000e400ff057b82 */ /* 0x000ea20000000800 */
[----:B0-----:R-:W-:-:S05]  /*00d0*/  IADD3 R0, P0, PT, R0, UR4, RZ ;  /* 0x0000000400007c10 */ /* 0x001fca000ff1e0ff */
[----:B------:R-:W-:Y:S01]  /*00e0*/  IMAD.X R3, RZ, RZ, UR5, P0 ;  /* 0x00000005ff037e24 */ /* 0x000fe200080e06ff */
[----:B-1----:R-:W-:-:S04]  /*00f0*/  LEA R2, P0, R0, UR6, 0x2 ;  /* 0x0000000600027c11 */ /* 0x002fc8000f8010ff */
[----:B------:R-:W-:-:S05]  /*0100*/  LEA.HI.X R3, R0, UR7, R3, 0x2, P0 ;  /* 0x0000000700037c11 */ /* 0x000fca00080f1403 */
[----:B--2---:R-:W-:Y:S04]  /*0110*/  STG.E desc[UR8][R2.64], R5 ;  /* 0x0000000502007986 */ /* 0x004fe8000c101908 */
[----:B------:R-:W-:Y:S01]  /*0120*/  STG.E desc[UR8][R2.64+0x400], R5 ;  /* 0x0004000502007986 */ /* 0x000fe2000c101908 */
[----:B------:R-:W-:Y:S05]  /*0130*/  EXIT ;  /* 0x000000000000794d */ /* 0x000fea0003800000 */
.L_x_4:
[----:B------:R-:W0:Y:S01]  /*0140*/  S2R R0, SR_TID.X ;  /* 0x0000000000007919 */ /* 0x000e220000002100 */
[----:B------:R-:W-:Y:S01]  /*0150*/  IMAD.U32 R2, RZ, RZ, UR7 ;  /* 0x00000007ff027e24 */ /* 0x000fe2000f8e00ff */
[----:B------:R-:W1:Y:S01]  /*0160*/  LDCU.64 UR10, c[0x0][0x388] ;  /* 0x00007100ff0a77ac */ /* 0x000e620008000a00 */
[----:B------:R-:W-:Y:S01]  /*0170*/  IMAD.U32 R4, RZ, RZ, UR7 ;  /* 0x00000007ff047e24 */ /* 0x000fe2000f8e00ff */
[----:B0-----:R-:W-:-:S04]  /*0180*/  ISETP.LT.U32.AND P0, PT, R0, UR6, PT ;  /* 0x0000000600007c0c */ /* 0x001fc8000bf01070 */
[----:B------:R-:W-:Y:S01]  /*0190*/  ISETP.GT.U32.AND.EX P0, PT, R2, RZ, PT, P0 ;  /* 0x000000ff0200720c */ /* 0x000fe20003f04100 */
[C---:B------:R-:W-:Y:S01]  /*01a0*/  VIADD R2, R0.reuse, 0x100 ;  /* 0x0000010000027836 */ /* 0x040fe20000000000 */
[----:B------:R-:W-:-:S04]  /*01b0*/  IADD3 R0, P2, PT, R0, UR4, RZ ;  /* 0x0000000400007c10 */ /* 0x000fc8000ff5e0ff */
[----:B------:R-:W-:Y:S01]  /*01c0*/  ISETP.LT.U32.AND P1, PT, R2, UR6, PT ;  /* 0x0000000602007c0c */ /* 0x000fe2000bf21070 */
[----:B------:R-:W-:Y:S01]  /*01d0*/  IMAD.X R3, RZ, RZ, UR5, P2 ;  /* 0x00000005ff037e24 */ /* 0x000fe200090e06ff */
[----:B-1----:R-:W-:Y:S02]  /*01e0*/  LEA R2, P2, R0, UR10, 0x2 ;  /* 0x0000000a00027c11 */ /* 0x002fe4000f8410ff */
[----:B------:R-:W-:Y:S02]  /*01f0*/  ISETP.GT.U32.AND.EX P1, PT, R4, RZ, PT, P1 ;  /* 0x000000ff0400720c */ /* 0x000fe40003f24110 */
[----:B------:R-:W-:Y:S01]  /*0200*/  LEA.HI.X R3, R0, UR11, R3, 0x2, P2 ;  /* 0x0000000b00037c11 */ /* 0x000fe200090f1403 */
[----:B------:R-:W0:Y:S04]  /*0210*/  @P0 LDC R5, c[0x0][0x390] ;  /* 0x0000e400ff050b82 */ /* 0x000e280000000800 */
[----:B0-----:R0:W-:Y:S06]  /*0220*/  @P0 STG.E desc[UR8][R2.64], R5 ;  /* 0x0000000502000986 */ /* 0x0011ec000c101908 */
[----:B------:R-:W-:Y:S05]  /*0230*/  @!P1 EXIT ;  /* 0x000000000000994d */ /* 0x000fea0003800000 */
[----:B0-----:R-:W0:Y:S02]  /*0240*/  LDC R5, c[0x0][0x390] ;  /* 0x0000e400ff057b82 */ /* 0x001e240000000800 */
[----:B0-----:R-:W-:Y:S01]  /*0250*/  STG.E desc[UR8][R2.64+0x400], R5 ;  /* 0x0004000502007986 */ /* 0x001fe2000c101908 */
[----:B------:R-:W-:Y:S05]  /*0260*/  EXIT ;  /* 0x000000000000794d */ /* 0x000fea0003800000 */
.L_x_5:
        /* <DEDUP_REMOVED lines=9> */
.L_x_8:


//--------------------- .text._ZN3cub18CUB_300001_SM_10006detail11EmptyKernelIvEEvv --------------------------
	.section	.text._ZN3cub18CUB_300001_SM_10006detail11EmptyKernelIvEEvv,"ax",@progbits
	.align	128
        .global         _ZN3cub18CUB_300001_SM_10006detail11EmptyKernelIvEEvv
        .type           _ZN3cub18CUB_300001_SM_10006detail11EmptyKernelIvEEvv,@function
        .size           _ZN3cub18CUB_300001_SM_10006detail11EmptyKernelIvEEvv,(.L_x_9 - _ZN3cub18CUB_300001_SM_10006detail11EmptyKernelIvEEvv)
        .other          _ZN3cub18CUB_300001_SM_10006detail11EmptyKernelIvEEvv,@"STO_CUDA_ENTRY STV_DEFAULT"
_ZN3cub18CUB_300001_SM_10006detail11EmptyKernelIvEEvv:
.text._ZN3cub18CUB_300001_SM_10006detail11EmptyKernelIvEEvv:
[----:B------:R-:W-:Y:S01]  /*0000*/  LDC R1, c[0x0][0x37c] ;  /* 0x0000df00ff017b82 */ /* 0x000fe20000000800 */
[----:B------:R-:W-:Y:S05]  /*0010*/  EXIT ;  /* 0x000000000000794d */ /* 0x000fea0003800000 */
.L_x_6:
        /* <DEDUP_REMOVED lines=14> */
.L_x_9:


//--------------------- .nv.shared.reserved.0     --------------------------
	.section	.nv.shared.reserved.0,"aw",@nobits
	.weak		__nv_reservedSMEM_offset_0_alias
	.size		__nv_reservedSMEM_offset_0_alias, 0, 64
	.other		__nv_reservedSMEM_offset_0_alias,@"STO_CUDA_RESERVED_SHARED STV_DEFAULT"
__nv_reservedSMEM_offset_0_alias:
	.zero		0
	.zero		64


//--------------------- .nv.global                --------------------------
	.section	.nv.global,"aw",@nobits
.nv.global:
	.type		_ZN30_INTERNAL_cad7ab00_4_k_cu_main6thrust24THRUST_300001_SM_1000_NS3seqE,@object
	.size		_ZN30_INTERNAL_cad7ab00_4_k_cu_main6thrust24THRUST_300001_SM_1000_NS3seqE,(_ZN30_INTERNAL_cad7ab00_4_k_cu_main4cuda3std3__48in_placeE - _ZN30_INTERNAL_cad7ab00_4_k_cu_main6thrust24THRUST_300001_SM_1000_NS3seqE)
_ZN30_INTERNAL_cad7ab00_4_k_cu_main6thrust24THRUST_300001_SM_1000_NS3seqE:
	.zero		1
	.type		_ZN30_INTERNAL_cad7ab00_4_k_cu_main4cuda3std3__48in_placeE,@object
	.size		_ZN30_INTERNAL_cad7ab00_4_k_cu_main4cuda3std3__48in_placeE,(_ZN30_INTERNAL_cad7ab00_4_k_cu_main4cuda3std6ranges3__45__cpo4sizeE - _ZN30_INTERNAL_cad7ab00_4_k_cu_main4cuda3std3__48in_placeE)
_ZN30_INTERNAL_cad7ab00_4_k_cu_main4cuda3std3__48in_placeE:
	.zero		1
	.type		_ZN30_INTERNAL_cad7ab00_4_k_cu_main4cuda3std6ranges3__45__cpo4sizeE,@object
	.size		_ZN30_INTERNAL_cad7ab00_4_k_cu_main4cuda3std6ranges3__45__cpo4sizeE,(_ZN30_INTERNAL_cad7ab00_4_k_cu_main6thrust24THRUST_300001_SM_1000_NS12placeholders2_3E - _ZN30_INTERNAL_cad7ab00_4_k_cu_main4cuda3std6ranges3__45__cpo4sizeE)
_ZN30_INTERNAL_cad7ab00_4_k_cu_main4cuda3std6ranges3__45__cpo4sizeE:
	.zero		1
	.type		_ZN30_INTERNAL_cad7ab00_4_k_cu_main6thrust24THRUST_300001_SM_1000_NS12placeholders2_3E,@object
	.size		_ZN30_INTERNAL_cad7ab00_4_k_cu_main6thrust24THRUST_300001_SM_1000_NS12placeholders2_3E,(_ZN30_INTERNAL_cad7ab00_4_k_cu_main4cuda3std3__45__cpo6cbeginE - _ZN30_INTERNAL_cad7ab00_4_k_cu_main6thrust24THRUST_300001_SM_1000_NS12placeholders2_3E)
_ZN30_INTERNAL_cad7ab00_4_k_cu_main6thrust24THRUST_300001_SM_1000_NS12placeholders2_3E:
	.zero		1
	.type		_ZN30_INTERNAL_cad7ab00_4_k_cu_main4cuda3std3__45__cpo6cbeginE,@object
	.size		_ZN30_INTERNAL_cad7ab00_4_k_cu_main4cuda3std3__45__cpo6cbeginE,(_ZN30_INTERNAL_cad7ab00_4_k_cu_main4cuda3std6ranges3__45__cpo6cbeginE - _ZN30_INTERNAL_cad7ab00_4_k_cu_main4cuda3std3__45__cpo6cbeginE)
_ZN30_INTERNAL_cad7ab00_4_k_cu_main4cuda3std3__45__cpo6cbeginE:
	.zero		1
	.type		_ZN30_INTERNAL_cad7ab00_4_k_cu_main4cuda3std6ranges3__45__cpo6cbeginE,@object
	.size		_ZN30_INTERNAL_cad7ab00_4_k_cu_main4cuda3std6ranges3__45__cpo6cbeginE,(_ZN30_INTERNAL_cad7ab00_4_k_cu_main6thrust24THRUST_300001_SM_1000_NS12placeholders2_7E - _ZN30_INTERNAL_cad7ab00_4_k_cu_main4cuda3std6ranges3__45__cpo6cbeginE)
_ZN30_INTERNAL_cad7ab00_4_k_cu_main4cuda3std6ranges3__45__cpo6cbeginE:
	.zero		1
	.type		_ZN30_INTERNAL_cad7ab00_4_k_cu_main6thrust24THRUST_300001_SM_1000_NS12placeholders2_7E,@object
	.size		_ZN30_INTERNAL_cad7ab00_4_k_cu_main6thrust24THRUST_300001_SM_1000_NS12placeholders2_7E,(_ZN30_INTERNAL_cad7ab00_4_k_cu_main4cuda3std3__45__cpo7crbeginE - _ZN30_INTERNAL_cad7ab00_4_k_cu_main6thrust24THRUST_300001_SM_1000_NS12placeholders2_7E)
_ZN30_INTERNAL_cad7ab00_4_k_cu_main6thrust24THRUST_300001_SM_1000_NS12placeholders2_7E:
	.zero		1
	.type		_ZN30_INTERNAL_cad7ab00_4_k_cu_main4cuda3std3__45__cpo7crbeginE,@object
	.size		_ZN30_INTERNAL_cad7ab00_4_k_cu_main4cuda3std3__45__cpo7crbeginE,(_ZN30_INTERNAL_cad7ab00_4_k_cu_main4cuda3std6ranges3__45__cpo4nextE - _ZN30_INTERNAL_cad7ab00_4_k_cu_main4cuda3std3__45__cpo7crbeginE)
_ZN30_INTERNAL_cad7ab00_4_k_cu_main4cuda3std3__45__cpo7crbeginE:
	.zero		1
	.type		_ZN30_INTERNAL_cad7ab00_4_k_cu_main4cuda3std6ranges3__45__cpo4nextE,@object
	.size		_ZN30_INTERNAL_cad7ab00_4_k_cu_main4cuda3std6ranges3__45__cpo4nextE,(_ZN30_INTERNAL_cad7ab00_4_k_cu_main4cuda3std6ranges3__45__cpo4swapE - _ZN30_INTERNAL_cad7ab00_4_k_cu_main4cuda3std6ranges3__45__cpo4nextE)
_ZN30_INTERNAL_cad7ab00_4_k_cu_main4cuda3std6ranges3__45__cpo4nextE:
	.zero		1
	.type		_ZN30_INTERNAL_cad7ab00_4_k_cu_main4cuda3std6ranges3__45__cpo4swapE,@object
	.size		_ZN30_INTERNAL_cad7ab00_4_k_cu_main4cuda3std6ranges3__45__cpo4swapE,(_ZN30_INTERNAL_cad7ab00_4_k_cu_main6thrust24THRUST_300001_SM_1000_NS8cuda_cub10par_nosyncE - _ZN30_INTERNAL_cad7ab00_4_k_cu_main4cuda3std6ranges3__45__cpo4swapE)
_ZN30_INTERNAL_cad7ab00_4_k_cu_main4cuda3std6ranges3__45__cpo4swapE:
	.zero		1
	.type		_ZN30_INTERNAL_cad7ab00_4_k_cu_main6thrust24THRUST_300001_SM_1000_NS8cuda_cub10par_nosyncE,@object
	.size		_ZN30_INTERNAL_cad7ab00_4_k_cu_main6thrust24THRUST_300001_SM_1000_NS8cuda_cub10par_nosyncE,(_ZN30_INTERNAL_cad7ab00_4_k_cu_main6thrust24THRUST_300001_SM_1000_NS12placeholders2_9E - _ZN30_INTERNAL_cad7ab00_4_k_cu_main6thrust24THRUST_300001_SM_1000_NS8cuda_cub10par_nosyncE)
_ZN30_INTERNAL_cad7ab00_4_k_cu_main6thrust24THRUST_300001_SM_1000_NS8cuda_cub10par_nosyncE:
	.zero		1
	.type		_ZN30_INTERNAL_cad7ab00_4_k_cu_main6thrust24THRUST_300001_SM_1000_NS12placeholders2_9E,@object
	.size		_ZN30_INTERNAL_cad7ab00_4_k_cu_main6thrust24THRUST_300001_SM_1000_NS12placeholders2_9E,(_ZN30_INTERNAL_cad7ab00_4_k_cu_main4cuda3std3__432_GLOBAL__N__cad7ab00_4_k_cu_main6ignoreE - _ZN30_INTERNAL_cad7ab00_4_k_cu_main6thrust24THRUST_300001_SM_1000_NS12placeholders2_9E)
_ZN30_INTERNAL_cad7ab00_4_k_cu_main6thrust24THRUST_300001_SM_1000_NS12placeholders2_9E:
	.zero		1
	.type		_ZN30_INTERNAL_cad7ab00_4_k_cu_main4cuda3std3__432_GLOBAL__N__cad7ab00_4_k_cu_main6ignoreE,@object
	.size		_ZN30_INTERNAL_cad7ab00_4_k_cu_main4cuda3std3__432_GLOBAL__N__cad7ab00_4_k_cu_main6ignoreE,(_ZN30_INTERNAL_cad7ab00_4_k_cu_main4cuda3std6ranges3__45__cpo4dataE - _ZN30_INTERNAL_cad7ab00_4_k_cu_main4cuda3std3__432_GLOBAL__N__cad7ab00_4_k_cu_main6ignoreE)
_ZN30_INTERNAL_cad7ab00_4_k_cu_main4cuda3std3__432_GLOBAL__N__cad7ab00_4_k_cu_main6ignoreE:
	.zero		1
	.type		_ZN30_INTERNAL_cad7ab00_4_k_cu_main4cuda3std6ranges3__45__cpo4dataE,@object
	.size		_ZN30_INTERNAL_cad7ab00_4_k_cu_main4cuda3std6ranges3__45__cpo4dataE,(_ZN30_INTERNAL_cad7ab00_4_k_cu_main6thrust24THRUST_300001_SM_1000_NS12placeholders2_1E - _ZN30_INTERNAL_cad7ab00_4_k_cu_main4cuda3std6ranges3__45__cpo4dataE)
_ZN30_INTERNAL_cad7ab00_4_k_cu_main4cuda3std6ranges3__45__cpo4dataE:
	.zero		1
	.type		_ZN30_INTERNAL_cad7ab00_4_k_cu_main6thrust24THRUST_300001_SM_1000_NS12placeholders2_1E,@object
	.size		_ZN30_INTERNAL_cad7ab00_4_k_cu_main6thrust24THRUST_300001_SM_1000_NS12placeholders2_1E,(_ZN30_INTERNAL_cad7ab00_4_k_cu_main4cuda3std3__45__cpo5beginE - _ZN30_INTERNAL_cad7ab00_4_k_cu_main6thrust24THRUST_300001_SM_1000_NS12placeholders2_1E)
_ZN30_INTERNAL_cad7ab00_4_k_cu_main6thrust24THRUST_300001_SM_1000_NS12placeholders2_1E:
	.zero		1
	.type		_ZN30_INTERNAL_cad7ab00_4_k_cu_main4cuda3std3__45__cpo5beginE,@object
	.size		_ZN30_INTERNAL_cad7ab00_4_k_cu_main4cuda3std3__45__cpo5beginE,(_ZN30_INTERNAL_cad7ab00_4_k_cu_main4cuda3std6ranges3__45__cpo5beginE - _ZN30_INTERNAL_cad7ab00_4_k_cu_main4cuda3std3__45__cpo5beginE)
_ZN30_INTERNAL_cad7ab00_4_k_cu_main4cuda3std3__45__cpo5beginE:
	.zero		1
	.type		_ZN30_INTERNAL_cad7ab00_4_k_cu_main4cuda3std6ranges3__45__cpo5beginE,@object
	.size		_ZN30_INTERNAL_cad7ab00_4_k_cu_main4cuda3std6ranges3__45__cpo5beginE,(_ZN30_INTERNAL_cad7ab00_4_k_cu_main6thrust24THRUST_300001_SM_1000_NS12placeholders2_5E - _ZN30_INTERNAL_cad7ab00_4_k_cu_main4cuda3std6ranges3__45__cpo5beginE)
_ZN30_INTERNAL_cad7ab00_4_k_cu_main4cuda3std6ranges3__45__cpo5beginE:
	.zero		1
	.type		_ZN30_INTERNAL_cad7ab00_4_k_cu_main6thrust24THRUST_300001_SM_1000_NS12placeholders2_5E,@object
	.size		_ZN30_INTERNAL_cad7ab00_4_k_cu_main6thrust24THRUST_300001_SM_1000_NS12placeholders2_5E,(_ZN30_INTERNAL_cad7ab00_4_k_cu_main4cuda3std3__45__cpo6rbeginE - _ZN30_INTERNAL_cad7ab00_4_k_cu_main6thrust24THRUST_300001_SM_1000_NS12placeholders2_5E)
_ZN30_INTERNAL_cad7ab00_4_k_cu_main6thrust24THRUST_300001_SM_1000_NS12placeholders2_5E:
	.zero		1
	.type		_ZN30_INTERNAL_cad7ab00_4_k_cu_main4cuda3std3__45__cpo6rbeginE,@object
	.size		_ZN30_INTERNAL_cad7ab00_4_k_cu_main4cuda3std3__45__cpo6rbeginE,(_ZN30_INTERNAL_cad7ab00_4_k_cu_main4cuda3std6ranges3__45__cpo7advanceE - _ZN30_INTERNAL_cad7ab00_4_k_cu_main4cuda3std3__45__cpo6rbeginE)
_ZN30_INTERNAL_cad7ab00_4_k_cu_main4cuda3std3__45__cpo6rbeginE:
	.zero		1
	.type		_ZN30_INTERNAL_cad7ab00_4_k_cu_main4cuda3std6ranges3__45__cpo7advanceE,@object
	.size		_ZN30_INTERNAL_cad7ab00_4_k_cu_main4cuda3std6ranges3__45__cpo7advanceE,(_ZN30_INTERNAL_cad7ab00_4_k_cu_main4cuda3std3__47nulloptE - _ZN30_INTERNAL_cad7ab00_4_k_cu_main4cuda3std6ranges3__45__cpo7advanceE)
_ZN30_INTERNAL_cad7ab00_4_k_cu_main4cuda3std6ranges3__45__cpo7advanceE:
	.zero		1
	.type		_ZN30_INTERNAL_cad7ab00_4_k_cu_main4cuda3std3__47nulloptE,@object
	.size		_ZN30_INTERNAL_cad7ab00_4_k_cu_main4cuda3std3__47nulloptE,(_ZN30_INTERNAL_cad7ab00_4_k_cu_main4cuda3std6ranges3__45__cpo8distanceE - _ZN30_INTERNAL_cad7ab00_4_k_cu_main4cuda3std3__47nulloptE)
_ZN30_INTERNAL_cad7ab00_4_k_cu_main4cuda3std3__47nulloptE:
	.zero		1
	.type		_ZN30_INTERNAL_cad7ab00_4_k_cu_main4cuda3std6ranges3__45__cpo8distanceE,@object
	.size		_ZN30_INTERNAL_cad7ab00_4_k_cu_main4cuda3std6ranges3__45__cpo8distanceE,(_ZN30_INTERNAL_cad7ab00_4_k_cu_main6thrust24THRUST_300001_SM_1000_NS12placeholders3_10E - _ZN30_INTERNAL_cad7ab00_4_k_cu_main4cuda3std6ranges3__45__cpo8distanceE)
_ZN30_INTERNAL_cad7ab00_4_k_cu_main4cuda3std6ranges3__45__cpo8distanceE:
	.zero		1
	.type		_ZN30_INTERNAL_cad7ab00_4_k_cu_main6thrust24THRUST_300001_SM_1000_NS12placeholders3_10E,@object
	.size		_ZN30_INTERNAL_cad7ab00_4_k_cu_main6thrust24THRUST_300001_SM_1000_NS12placeholders3_10E,(_ZN30_INTERNAL_cad7ab00_4_k_cu_main4cuda3std3__419piecewise_constructE - _ZN30_INTERNAL_cad7ab00_4_k_cu_main6thrust24THRUST_300001_SM_1000_NS12placeholders3_10E)
_ZN30_INTERNAL_cad7ab00_4_k_cu_main6thrust24THRUST_300001_SM_1000_NS12placeholders3_10E:
	.zero		1
	.type		_ZN30_INTERNAL_cad7ab00_4_k_cu_main4cuda3std3__419piecewise_constructE,@object
	.size		_ZN30_INTERNAL_cad7ab00_4_k_cu_main4cuda3std3__419piecewise_constructE,(_ZN30_INTERNAL_cad7ab00_4_k_cu_main4cuda3std6ranges3__45__cpo5cdataE - _ZN30_INTERNAL_cad7ab00_4_k_cu_main4cuda3std3__419piecewise_constructE)
_ZN30_INTERNAL_cad7ab00_4_k_cu_main4cuda3std3__419piecewise_constructE:
	.zero		1
	.type		_ZN30_INTERNAL_cad7ab00_4_k_cu_main4cuda3std6ranges3__45__cpo5cdataE,@object
	.size		_ZN30_INTERNAL_cad7ab00_4_k_cu_main4cuda3std6ranges3__45__cpo5cdataE,(_ZN30_INTERNAL_cad7ab00_4_k_cu_main6thrust24THRUST_300001_SM_1000_NS12placeholders2_2E - _ZN30_INTERNAL_cad7ab00_4_k_cu_main4cuda3std6ranges3__45__cpo5cdataE)
_ZN30_INTERNAL_cad7ab00_4_k_cu_main4cuda3std6ranges3__45__cpo5cdataE:
	.zero		1
	.type		_ZN30_INTERNAL_cad7ab00_4_k_cu_main6thrust24THRUST_300001_SM_1000_NS12placeholders2_2E,@object
	.size		_ZN30_INTERNAL_cad7ab00_4_k_cu_main6thrust24THRUST_300001_SM_1000_NS12placeholders2_2E,(_ZN30_INTERNAL_cad7ab00_4_k_cu_main4cuda3std3__45__cpo3endE - _ZN30_INTERNAL_cad7ab00_4_k_cu_main6thrust24THRUST_300001_SM_1000_NS12placeholders2_2E)
_ZN30_INTERNAL_cad7ab00_4_k_cu_main6thrust24THRUST_300001_SM_1000_NS12placeholders2_2E:
	.zero		1
	.type		_ZN30_INTERNAL_cad7ab00_4_k_cu_main4cuda3std3__45__cpo3endE,@object
	.size		_ZN30_INTERNAL_cad7ab00_4_k_cu_main4cuda3std3__45__cpo3endE,(_ZN30_INTERNAL_cad7ab00_4_k_cu_main4cuda3std6ranges3__45__cpo3endE - _ZN30_INTERNAL_cad7ab00_4_k_cu_main4cuda3std3__45__cpo3endE)
_ZN30_INTERNAL_cad7ab00_4_k_cu_main4cuda3std3__45__cpo3endE:
	.zero		1
	.type		_ZN30_INTERNAL_cad7ab00_4_k_cu_main4cuda3std6ranges3__45__cpo3endE,@object
	.size		_ZN30_INTERNAL_cad7ab00_4_k_cu_main4cuda3std6ranges3__45__cpo3endE,(_ZN30_INTERNAL_cad7ab00_4_k_cu_main6thrust24THRUST_300001_SM_1000_NS12placeholders2_6E - _ZN30_INTERNAL_cad7ab00_4_k_cu_main4cuda3std6ranges3__45__cpo3endE)
_ZN30_INTERNAL_cad7ab00_4_k_cu_main4cuda3std6ranges3__45__cpo3endE:
	.zero		1
	.type		_ZN30_INTERNAL_cad7ab00_4_k_cu_main6thrust24THRUST_300001_SM_1000_NS12placeholders2_6E,@object
	.size		_ZN30_INTERNAL_cad7ab00_4_k_cu_main6thrust24THRUST_300001_SM_1000_NS12placeholders2_6E,(_ZN30_INTERNAL_cad7ab00_4_k_cu_main4cuda3std3__45__cpo4rendE - _ZN30_INTERNAL_cad7ab00_4_k_cu_main6thrust24THRUST_300001_SM_1000_NS12placeholders2_6E)
_ZN30_INTERNAL_cad7ab00_4_k_cu_main6thrust24THRUST_300001_SM_1000_NS12placeholders2_6E:
	.zero		1
	.type		_ZN30_INTERNAL_cad7ab00_4_k_cu_main4cuda3std3__45__cpo4rendE,@object
	.size		_ZN30_INTERNAL_cad7ab00_4_k_cu_main4cuda3std3__45__cpo4rendE,(_ZN30_INTERNAL_cad7ab00_4_k_cu_main4cuda3std6ranges3__45__cpo9iter_swapE - _ZN30_INTERNAL_cad7ab00_4_k_cu_main4cuda3std3__45__cpo4rendE)
_ZN30_INTERNAL_cad7ab00_4_k_cu_main4cuda3std3__45__cpo4rendE:
	.zero		1
	.type		_ZN30_INTERNAL_cad7ab00_4_k_cu_main4cuda3std6ranges3__45__cpo9iter_swapE,@object
	.size		_ZN30_INTERNAL_cad7ab00_4_k_cu_main4cuda3std6ranges3__45__cpo9iter_swapE,(_ZN30_INTERNAL_cad7ab00_4_k_cu_main4cuda3std3__48unexpectE - _ZN30_INTERNAL_cad7ab00_4_k_cu_main4cuda3std6ranges3__45__cpo9iter_swapE)
_ZN30_INTERNAL_cad7ab00_4_k_cu_main4cuda3std6ranges3__45__cpo9iter_swapE:
	.zero		1
	.type		_ZN30_INTERNAL_cad7ab00_4_k_cu_main4cuda3std3__48unexpectE,@object
	.size		_ZN30_INTERNAL_cad7ab00_4_k_cu_main4cuda3std3__48unexpectE,(_ZN30_INTERNAL_cad7ab00_4_k_cu_main6thrust24THRUST_300001_SM_1000_NS8cuda_cub3parE - _ZN30_INTERNAL_cad7ab00_4_k_cu_main4cuda3std3__48unexpectE)
_ZN30_INTERNAL_cad7ab00_4_k_cu_main4cuda3std3__48unexpectE:
	.zero		1
	.type		_ZN30_INTERNAL_cad7ab00_4_k_cu_main6thrust24THRUST_300001_SM_1000_NS8cuda_cub3parE,@object
	.size		_ZN30_INTERNAL_cad7ab00_4_k_cu_main6thrust24THRUST_300001_SM_1000_NS8cuda_cub3parE,(_ZN30_INTERNAL_cad7ab00_4_k_cu_main6thrust24THRUST_300001_SM_1000_NS12placeholders2_4E - _ZN30_INTERNAL_cad7ab00_4_k_cu_main6thrust24THRUST_300001_SM_1000_NS8cuda_cub3parE)
_ZN30_INTERNAL_cad7ab00_4_k_cu_main6thrust24THRUST_300001_SM_1000_NS8cuda_cub3parE:
	.zero		1
	.type		_ZN30_INTERNAL_cad7ab00_4_k_cu_main6thrust24THRUST_300001_SM_1000_NS12placeholders2_4E,@object
	.size		_ZN30_INTERNAL_cad7ab00_4_k_cu_main6thrust24THRUST_300001_SM_1000_NS12placeholders2_4E,(_ZN30_INTERNAL_cad7ab00_4_k_cu_main4cuda3std3__45__cpo4cendE - _ZN30_INTERNAL_cad7ab00_4_k_cu_main6thrust24THRUST_300001_SM_1000_NS12placeholders2_4E)
_ZN30_INTERNAL_cad7ab00_4_k_cu_main6thrust24THRUST_300001_SM_1000_NS12placeholders2_4E:
	.zero		1
	.type		_ZN30_INTERNAL_cad7ab00_4_k_cu_main4cuda3std3__45__cpo4cendE,@object
	.size		_ZN30_INTERNAL_cad7ab00_4_k_cu_main4cuda3std3__45__cpo4cendE,(_ZN30_INTERNAL_cad7ab00_4_k_cu_main4cuda3std6ranges3__45__cpo4cendE - _ZN30_INTERNAL_cad7ab00_4_k_cu_main4cuda3std3__45__cpo4cendE)
_ZN30_INTERNAL_cad7ab00_4_k_cu_main4cuda3std3__45__cpo4cendE:
	.zero		1
	.type		_ZN30_INTERNAL_cad7ab00_4_k_cu_main4cuda3std6ranges3__45__cpo4cendE,@object
	.size		_ZN30_INTERNAL_cad7ab00_4_k_cu_main4cuda3std6ranges3__45__cpo4cendE,(_ZN30_INTERNAL_cad7ab00_4_k_cu_main4cuda3std3__420unreachable_sentinelE - _ZN30_INTERNAL_cad7ab00_4_k_cu_main4cuda3std6ranges3__45__cpo4cendE)
_ZN30_INTERNAL_cad7ab00_4_k_cu_main4cuda3std6ranges3__45__cpo4cendE:
	.zero		1
	.type		_ZN30_INTERNAL_cad7ab00_4_k_cu_main4cuda3std3__420unreachable_sentinelE,@object
	.size		_ZN30_INTERNAL_cad7ab00_4_k_cu_main4cuda3std3__420unreachable_sentinelE,(_ZN30_INTERNAL_cad7ab00_4_k_cu_main4cuda3std6ranges3__45__cpo5ssizeE - _ZN30_INTERNAL_cad7ab00_4_k_cu_main4cuda3std3__420unreachable_sentinelE)
_ZN30_INTERNAL_cad7ab00_4_k_cu_main4cuda3std3__420unreachable_sentinelE:
	.zero		1
	.type		_ZN30_INTERNAL_cad7ab00_4_k_cu_main4cuda3std6ranges3__45__cpo5ssizeE,@object
	.size		_ZN30_INTERNAL_cad7ab00_4_k_cu_main4cuda3std6ranges3__45__cpo5ssizeE,(_ZN30_INTERNAL_cad7ab00_4_k_cu_main6thrust24THRUST_300001_SM_1000_NS12placeholders2_8E - _ZN30_INTERNAL_cad7ab00_4_k_cu_main4cuda3std6ranges3__45__cpo5ssizeE)
_ZN30_INTERNAL_cad7ab00_4_k_cu_main4cuda3std6ranges3__45__cpo5ssizeE:
	.zero		1
	.type		_ZN30_INTERNAL_cad7ab00_4_k_cu_main6thrust24THRUST_300001_SM_1000_NS12placeholders2_8E,@object
	.size		_ZN30_INTERNAL_cad7ab00_4_k_cu_main6thrust24THRUST_300001_SM_1000_NS12placeholders2_8E,(_ZN30_INTERNAL_cad7ab00_4_k_cu_main4cuda3std3__45__cpo5crendE - _ZN30_INTERNAL_cad7ab00_4_k_cu_main6thrust24THRUST_300001_SM_1000_NS12placeholders2_8E)
_ZN30_INTERNAL_cad7ab00_4_k_cu_main6thrust24THRUST_300001_SM_1000_NS12placeholders2_8E:
	.zero		1
	.type		_ZN30_INTERNAL_cad7ab00_4_k_cu_main4cuda3std3__45__cpo5crendE,@object
	.size		_ZN30_INTERNAL_cad7ab00_4_k_cu_main4cuda3std3__45__cpo5crendE,(_ZN30_INTERNAL_cad7ab00_4_k_cu_main4cuda3std6ranges3__45__cpo4prevE - _ZN30_INTERNAL_cad7ab00_4_k_cu_main4cuda3std3__45__cpo5crendE)
_ZN30_INTERNAL_cad7ab00_4_k_cu_main4cuda3std3__45__cpo5crendE:
	.zero		1
	.type		_ZN30_INTERNAL_cad7ab00_4_k_cu_main4cuda3std6ranges3__45__cpo4prevE,@object
	.size		_ZN30_INTERNAL_cad7ab00_4_k_cu_main4cuda3std6ranges3__45__cpo4prevE,(_ZN30_INTERNAL_cad7ab00_4_k_cu_main4cuda3std6ranges3__45__cpo9iter_moveE - _ZN30_INTERNAL_cad7ab00_4_k_cu_main4cuda3std6ranges3__45__cpo4prevE)
_ZN30_INTERNAL_cad7ab00_4_k_cu_main4cuda3std6ranges3__45__cpo4prevE:
	.zero		1
	.type		_ZN30_INTERNAL_cad7ab00_4_k_cu_main4cuda3std6ranges3__45__cpo9iter_moveE,@object
	.size		_ZN30_INTERNAL_cad7ab00_4_k_cu_main4cuda3std6ranges3__45__cpo9iter_moveE,(_ZN30_INTERNAL_cad7ab00_4_k_cu_main6thrust24THRUST_300001_SM_1000_NS6system6detail10sequential3seqE - _ZN30_INTERNAL_cad7ab00_4_k_cu_main4cuda3std6ranges3__45__cpo9iter_moveE)
_ZN30_INTERNAL_cad7ab00_4_k_cu_main4cuda3std6ranges3__45__cpo9iter_moveE:
	.zero		1
	.type		_ZN30_INTERNAL_cad7ab00_4_k_cu_main6thrust24THRUST_300001_SM_1000_NS6system6detail10sequential3seqE,@object
	.size		_ZN30_INTERNAL_cad7ab00_4_k_cu_main6thrust24THRUST_300001_SM_1000_NS6system6detail10sequential3seqE,(.L_31 - _ZN30_INTERNAL_cad7ab00_4_k_cu_main6thrust24THRUST_300001_SM_1000_NS6system6detail10sequential3seqE)
_ZN30_INTERNAL_cad7ab00_4_k_cu_main6thrust24THRUST_300001_SM_1000_NS6system6detail10sequential3seqE:
	.zero		1
.L_31:


//--------------------- .nv.constant0._ZN3cub18CUB_300001_SM_10006detail8for_each13static_kernelINS2_12policy_hub_t12policy_500_tElNS2_12op_wrapper_tIlN6thrust24THRUST_300001_SM_1000_NS8cuda_cub10generate_fI16Random_generatorEENS8_12zip_iteratorIN4cuda3std3__45tupleIJNS8_6detail15normal_iteratorINS8_10device_ptrIfEEEESM_EEEEEEEEEvT0_T1_ --------------------------
	.section	.nv.constant0._ZN3cub18CUB_300001_SM_10006detail8for_each13static_kernelINS2_12policy_hub_t12policy_500_tElNS2_12op_wrapper_tIlN6thrust24THRUST_300001_SM_1000_NS8cuda_cub10generate_fI16Random_generatorEENS8_12zip_iteratorIN4cuda3std3__45tupleIJNS8_6detail15normal_iteratorINS8_10device_ptrIfEEEESM_EEEEEEEEEvT0_T1_,"a",@progbits
	.sectionflags	@""
	.align	4
.nv.constant0._ZN3cub18CUB_300001_SM_10006detail8for_each13static_kernelINS2_12policy_hub_t12policy_500_tElNS2_12op_wrapper_tIlN6thrust24THRUST_300001_SM_1000_NS8cuda_cub10generate_fI16Random_generatorEENS8_12zip_iteratorIN4cuda3std3__45tupleIJNS8_6detail15normal_iteratorINS8_10device_ptrIfEEEESM_EEEEEEEEEvT0_T1_:
	.zero		928


//--------------------- .nv.constant0._ZN3cub18CUB_300001_SM_10006detail8for_each13static_kernelINS2_12policy_hub_t12policy_500_tEmN6thrust24THRUST_300001_SM_1000_NS8cuda_cub20__uninitialized_fill7functorINS7_10device_ptrIfEEfEEEEvT0_T1_ --------------------------
	.section	.nv.constant0._ZN3cub18CUB_300001_SM_10006detail8for_each13static_kernelINS2_12policy_hub_t12policy_500_tEmN6thrust24THRUST_300001_SM_1000_NS8cuda_cub20__uninitialized_fill7functorINS7_10device_ptrIfEEfEEEEvT0_T1_,"a",@progbits
	.sectionflags	@""
	.align	4
.nv.constant0._ZN3cub18CUB_300001_SM_10006detail8for_each13static_kernelINS2_12policy_hub_t12policy_500_tEmN6thrust24THRUST_300001_SM_1000_NS8cuda_cub20__uninitialized_fill7functorINS7_10device_ptrIfEEfEEEEvT0_T1_:
	.zero		920


//--------------------- .nv.constant0._ZN3cub18CUB_300001_SM_10006detail11EmptyKernelIvEEvv --------------------------
	.section	.nv.constant0._ZN3cub18CUB_300001_SM_10006detail11EmptyKernelIvEEvv,"a",@progbits
	.sectionflags	@""
	.align	4
.nv.constant0._ZN3cub18CUB_300001_SM_10006detail11EmptyKernelIvEEvv:
	.zero		896


//--------------------- SYMBOLS --------------------------

	.type		.nv.reservedSmem.offset0,@object
	.size		.nv.reservedSmem.offset0,0x4
